//
// Generated by NVIDIA NVVM Compiler
//
// Compiler Build ID: CL-36424714
// Cuda compilation tools, release 13.0, V13.0.88
// Based on NVVM 20.0.0
//

.version 9.0
.target sm_100
.address_size 64

	// .globl	_Z13step_1_kernelPfS_PiS_S0_S0_
.extern .func  (.param .b32 func_retval0) vprintf
(
	.param .b64 vprintf_param_0,
	.param .b64 vprintf_param_1
)
;
.func  (.param .b64 func_retval0) __internal_accurate_pow
(
	.param .b64 __internal_accurate_pow_param_0
)
;
.const .align 4 .u32 gpu_K;
.const .align 4 .u32 gpu_n;
.const .align 4 .u32 gpu_d;
.extern .shared .align 16 .b8 shared_centroids[];
.global .align 1 .b8 $str[14] = {80, 80, 67, 32, 80, 79, 83, 84, 58, 32, 37, 100, 10};

.visible .entry _Z13step_1_kernelPfS_PiS_S0_S0_(
	.param .u64 .ptr .align 1 _Z13step_1_kernelPfS_PiS_S0_S0__param_0,
	.param .u64 .ptr .align 1 _Z13step_1_kernelPfS_PiS_S0_S0__param_1,
	.param .u64 .ptr .align 1 _Z13step_1_kernelPfS_PiS_S0_S0__param_2,
	.param .u64 .ptr .align 1 _Z13step_1_kernelPfS_PiS_S0_S0__param_3,
	.param .u64 .ptr .align 1 _Z13step_1_kernelPfS_PiS_S0_S0__param_4,
	.param .u64 .ptr .align 1 _Z13step_1_kernelPfS_PiS_S0_S0__param_5
)
{
	.local .align 8 .b8 	__local_depot0[8];
	.reg .b64 	%SP;
	.reg .b64 	%SPL;
	.reg .pred 	%p<36>;
	.reg .b32 	%r<156>;
	.reg .b32 	%f<160>;
	.reg .b64 	%rd<90>;

	mov.u64 	%SPL, __local_depot0;
	cvta.local.u64 	%SP, %SPL;
	ld.param.u64 	%rd17, [_Z13step_1_kernelPfS_PiS_S0_S0__param_0];
	ld.param.u64 	%rd18, [_Z13step_1_kernelPfS_PiS_S0_S0__param_1];
	ld.param.u64 	%rd19, [_Z13step_1_kernelPfS_PiS_S0_S0__param_2];
	ld.param.u64 	%rd20, [_Z13step_1_kernelPfS_PiS_S0_S0__param_3];
	ld.param.u64 	%rd15, [_Z13step_1_kernelPfS_PiS_S0_S0__param_4];
	ld.param.u64 	%rd16, [_Z13step_1_kernelPfS_PiS_S0_S0__param_5];
	cvta.to.global.u64 	%rd1, %rd18;
	cvta.to.global.u64 	%rd2, %rd20;
	cvta.to.global.u64 	%rd3, %rd17;
	cvta.to.global.u64 	%rd4, %rd19;
	mov.u32 	%r75, %ctaid.y;
	mov.u32 	%r76, %nctaid.x;
	mov.u32 	%r77, %ntid.x;
	mov.u32 	%r78, %ntid.y;
	mov.u32 	%r79, %ctaid.x;
	mov.u32 	%r80, %tid.y;
	mov.u32 	%r81, %tid.x;
	mad.lo.s32 	%r82, %r75, %r76, %r79;
	mul.lo.s32 	%r1, %r78, %r77;
	mad.lo.s32 	%r2, %r80, %r77, %r81;
	mad.lo.s32 	%r3, %r1, %r82, %r2;
	ld.const.u32 	%r4, [gpu_K];
	ld.const.u32 	%r5, [gpu_d];
	mul.lo.s32 	%r83, %r5, %r4;
	div.s32 	%r6, %r83, %r1;
	setp.lt.s32 	%p1, %r6, 1;
	@%p1 bra 	$L__BB0_7;
	and.b32  	%r7, %r6, 3;
	setp.lt.u32 	%p2, %r6, 4;
	mov.b32 	%r130, 0;
	@%p2 bra 	$L__BB0_4;
	and.b32  	%r130, %r6, 2147483644;
	mov.b32 	%r128, 0;
	mov.u32 	%r88, shared_centroids;
$L__BB0_3:
	mad.lo.s32 	%r86, %r128, %r1, %r2;
	mul.wide.u32 	%rd21, %r86, 4;
	add.s64 	%rd22, %rd1, %rd21;
	ld.global.f32 	%f20, [%rd22];
	shl.b32 	%r87, %r86, 2;
	add.s32 	%r89, %r88, %r87;
	st.shared.f32 	[%r89], %f20;
	add.s32 	%r90, %r86, %r1;
	mul.wide.u32 	%rd23, %r90, 4;
	add.s64 	%rd24, %rd1, %rd23;
	ld.global.f32 	%f21, [%rd24];
	shl.b32 	%r91, %r1, 2;
	add.s32 	%r92, %r89, %r91;
	st.shared.f32 	[%r92], %f21;
	add.s32 	%r93, %r90, %r1;
	mul.wide.u32 	%rd25, %r93, 4;
	add.s64 	%rd26, %rd1, %rd25;
	ld.global.f32 	%f22, [%rd26];
	add.s32 	%r94, %r92, %r91;
	st.shared.f32 	[%r94], %f22;
	add.s32 	%r95, %r93, %r1;
	mul.wide.u32 	%rd27, %r95, 4;
	add.s64 	%rd28, %rd1, %rd27;
	ld.global.f32 	%f23, [%rd28];
	add.s32 	%r96, %r94, %r91;
	st.shared.f32 	[%r96], %f23;
	add.s32 	%r128, %r128, 4;
	setp.ne.s32 	%p3, %r128, %r130;
	@%p3 bra 	$L__BB0_3;
$L__BB0_4:
	setp.eq.s32 	%p4, %r7, 0;
	@%p4 bra 	$L__BB0_7;
	mov.b32 	%r131, 0;
	mov.u32 	%r100, shared_centroids;
$L__BB0_6:
	.pragma "nounroll";
	mad.lo.s32 	%r98, %r130, %r1, %r2;
	mul.wide.u32 	%rd29, %r98, 4;
	add.s64 	%rd30, %rd1, %rd29;
	ld.global.f32 	%f24, [%rd30];
	shl.b32 	%r99, %r98, 2;
	add.s32 	%r101, %r100, %r99;
	st.shared.f32 	[%r101], %f24;
	add.s32 	%r130, %r130, 1;
	add.s32 	%r131, %r131, 1;
	setp.ne.s32 	%p5, %r131, %r7;
	@%p5 bra 	$L__BB0_6;
$L__BB0_7:
	ld.const.u32 	%r102, [gpu_n];
	setp.ge.s32 	%p6, %r3, %r102;
	@%p6 bra 	$L__BB0_46;
	mul.lo.s32 	%r16, %r5, %r3;
	cvta.to.global.u64 	%rd31, %rd15;
	mul.wide.s32 	%rd32, %r3, 4;
	add.s64 	%rd5, %rd31, %rd32;
	ld.global.u32 	%r17, [%rd5];
	setp.lt.s32 	%p7, %r4, 1;
	mov.u32 	%r146, %r17;
	@%p7 bra 	$L__BB0_29;
	cvt.s64.s32 	%rd6, %r16;
	setp.lt.s32 	%p8, %r5, 1;
	@%p8 bra 	$L__BB0_23;
	and.b32  	%r18, %r5, 7;
	and.b32  	%r109, %r5, 2147483640;
	neg.s32 	%r19, %r109;
	shl.b64 	%rd33, %rd6, 2;
	add.s64 	%rd34, %rd33, %rd3;
	add.s64 	%rd7, %rd34, 16;
	mov.f32 	%f148, 0f7F7FFFFF;
	mov.b32 	%r132, 0;
	mov.u32 	%r146, %r17;
$L__BB0_11:
	setp.lt.u32 	%p15, %r5, 8;
	mul.lo.s32 	%r22, %r5, %r132;
	mov.f32 	%f156, 0f00000000;
	mov.b32 	%r136, 0;
	@%p15 bra 	$L__BB0_14;
	mul.wide.u32 	%rd35, %r22, 4;
	add.s64 	%rd36, %rd1, %rd35;
	add.s64 	%rd88, %rd36, 16;
	mov.f32 	%f156, 0f00000000;
	mov.u64 	%rd89, %rd7;
	mov.u32 	%r134, %r19;
$L__BB0_13:
	.pragma "nounroll";
	and.b32  	%r136, %r5, 2147483640;
	ld.global.f32 	%f31, [%rd89+-16];
	ld.global.f32 	%f32, [%rd88+-16];
	sub.f32 	%f33, %f31, %f32;
	fma.rn.f32 	%f34, %f33, %f33, %f156;
	ld.global.f32 	%f35, [%rd89+-12];
	ld.global.f32 	%f36, [%rd88+-12];
	sub.f32 	%f37, %f35, %f36;
	fma.rn.f32 	%f38, %f37, %f37, %f34;
	ld.global.f32 	%f39, [%rd89+-8];
	ld.global.f32 	%f40, [%rd88+-8];
	sub.f32 	%f41, %f39, %f40;
	fma.rn.f32 	%f42, %f41, %f41, %f38;
	ld.global.f32 	%f43, [%rd89+-4];
	ld.global.f32 	%f44, [%rd88+-4];
	sub.f32 	%f45, %f43, %f44;
	fma.rn.f32 	%f46, %f45, %f45, %f42;
	ld.global.f32 	%f47, [%rd89];
	ld.global.f32 	%f48, [%rd88];
	sub.f32 	%f49, %f47, %f48;
	fma.rn.f32 	%f50, %f49, %f49, %f46;
	ld.global.f32 	%f51, [%rd89+4];
	ld.global.f32 	%f52, [%rd88+4];
	sub.f32 	%f53, %f51, %f52;
	fma.rn.f32 	%f54, %f53, %f53, %f50;
	ld.global.f32 	%f55, [%rd89+8];
	ld.global.f32 	%f56, [%rd88+8];
	sub.f32 	%f57, %f55, %f56;
	fma.rn.f32 	%f58, %f57, %f57, %f54;
	ld.global.f32 	%f59, [%rd89+12];
	ld.global.f32 	%f60, [%rd88+12];
	sub.f32 	%f61, %f59, %f60;
	fma.rn.f32 	%f156, %f61, %f61, %f58;
	add.s32 	%r134, %r134, 8;
	add.s64 	%rd89, %rd89, 32;
	add.s64 	%rd88, %rd88, 32;
	setp.ne.s32 	%p16, %r134, 0;
	@%p16 bra 	$L__BB0_13;
$L__BB0_14:
	setp.eq.s32 	%p17, %r18, 0;
	@%p17 bra 	$L__BB0_22;
	add.s32 	%r111, %r18, -1;
	setp.lt.u32 	%p18, %r111, 3;
	@%p18 bra 	$L__BB0_17;
	cvt.u64.u32 	%rd37, %r136;
	add.s64 	%rd38, %rd37, %rd6;
	shl.b64 	%rd39, %rd38, 2;
	add.s64 	%rd40, %rd3, %rd39;
	ld.global.f32 	%f63, [%rd40];
	add.s32 	%r112, %r136, %r22;
	mul.wide.u32 	%rd41, %r112, 4;
	add.s64 	%rd42, %rd1, %rd41;
	ld.global.f32 	%f64, [%rd42];
	sub.f32 	%f65, %f63, %f64;
	fma.rn.f32 	%f66, %f65, %f65, %f156;
	ld.global.f32 	%f67, [%rd40+4];
	cvt.u64.u32 	%rd43, %r22;
	add.s64 	%rd44, %rd37, %rd43;
	shl.b64 	%rd45, %rd44, 2;
	add.s64 	%rd46, %rd1, %rd45;
	ld.global.f32 	%f68, [%rd46+4];
	sub.f32 	%f69, %f67, %f68;
	fma.rn.f32 	%f70, %f69, %f69, %f66;
	ld.global.f32 	%f71, [%rd40+8];
	ld.global.f32 	%f72, [%rd46+8];
	sub.f32 	%f73, %f71, %f72;
	fma.rn.f32 	%f74, %f73, %f73, %f70;
	ld.global.f32 	%f75, [%rd40+12];
	ld.global.f32 	%f76, [%rd46+12];
	sub.f32 	%f77, %f75, %f76;
	fma.rn.f32 	%f156, %f77, %f77, %f74;
	add.s32 	%r136, %r136, 4;
$L__BB0_17:
	and.b32  	%r113, %r5, 3;
	setp.eq.s32 	%p19, %r113, 0;
	@%p19 bra 	$L__BB0_22;
	setp.eq.s32 	%p20, %r113, 1;
	@%p20 bra 	$L__BB0_20;
	cvt.u64.u32 	%rd47, %r136;
	add.s64 	%rd48, %rd47, %rd6;
	shl.b64 	%rd49, %rd48, 2;
	add.s64 	%rd50, %rd3, %rd49;
	ld.global.f32 	%f79, [%rd50];
	add.s32 	%r114, %r136, %r22;
	mul.wide.u32 	%rd51, %r114, 4;
	add.s64 	%rd52, %rd1, %rd51;
	ld.global.f32 	%f80, [%rd52];
	sub.f32 	%f81, %f79, %f80;
	fma.rn.f32 	%f82, %f81, %f81, %f156;
	ld.global.f32 	%f83, [%rd50+4];
	cvt.u64.u32 	%rd53, %r22;
	add.s64 	%rd54, %rd47, %rd53;
	shl.b64 	%rd55, %rd54, 2;
	add.s64 	%rd56, %rd1, %rd55;
	ld.global.f32 	%f84, [%rd56+4];
	sub.f32 	%f85, %f83, %f84;
	fma.rn.f32 	%f156, %f85, %f85, %f82;
	add.s32 	%r136, %r136, 2;
$L__BB0_20:
	and.b32  	%r115, %r5, 1;
	setp.eq.b32 	%p21, %r115, 1;
	not.pred 	%p22, %p21;
	@%p22 bra 	$L__BB0_22;
	cvt.u64.u32 	%rd57, %r136;
	add.s64 	%rd58, %rd57, %rd6;
	shl.b64 	%rd59, %rd58, 2;
	add.s64 	%rd60, %rd3, %rd59;
	ld.global.f32 	%f86, [%rd60];
	add.s32 	%r116, %r136, %r22;
	mul.wide.u32 	%rd61, %r116, 4;
	add.s64 	%rd62, %rd1, %rd61;
	ld.global.f32 	%f87, [%rd62];
	sub.f32 	%f88, %f86, %f87;
	fma.rn.f32 	%f156, %f88, %f88, %f156;
$L__BB0_22:
	sqrt.rn.f32 	%f89, %f156;
	setp.lt.f32 	%p23, %f89, %f148;
	add.s32 	%r132, %r132, 1;
	selp.b32 	%r146, %r132, %r146, %p23;
	selp.f32 	%f148, %f89, %f148, %p23;
	setp.eq.s32 	%p24, %r132, %r4;
	@%p24 bra 	$L__BB0_29;
	bra.uni 	$L__BB0_11;
$L__BB0_23:
	and.b32  	%r33, %r4, 3;
	setp.lt.u32 	%p9, %r4, 4;
	mov.f32 	%f158, 0f7F7FFFFF;
	mov.b32 	%r143, 0;
	mov.u32 	%r146, %r17;
	@%p9 bra 	$L__BB0_26;
	and.b32  	%r143, %r4, 2147483644;
	mov.f32 	%f158, 0f7F7FFFFF;
	mov.b32 	%r138, 0;
	mov.u32 	%r146, %r17;
$L__BB0_25:
	setp.gt.f32 	%p10, %f158, 0f00000000;
	add.s32 	%r106, %r138, 1;
	selp.b32 	%r146, %r106, %r146, %p10;
	selp.f32 	%f158, 0f00000000, %f158, %p10;
	add.s32 	%r138, %r138, 4;
	setp.ne.s32 	%p11, %r138, %r143;
	@%p11 bra 	$L__BB0_25;
$L__BB0_26:
	setp.eq.s32 	%p12, %r33, 0;
	@%p12 bra 	$L__BB0_29;
	mov.b32 	%r145, 0;
$L__BB0_28:
	.pragma "nounroll";
	setp.gt.f32 	%p13, %f158, 0f00000000;
	add.s32 	%r143, %r143, 1;
	selp.b32 	%r146, %r143, %r146, %p13;
	selp.f32 	%f158, 0f00000000, %f158, %p13;
	add.s32 	%r145, %r145, 1;
	setp.ne.s32 	%p14, %r145, %r33;
	@%p14 bra 	$L__BB0_28;
$L__BB0_29:
	setp.eq.s32 	%p25, %r17, %r146;
	@%p25 bra 	$L__BB0_31;
	cvta.to.global.u64 	%rd63, %rd16;
	atom.global.add.u32 	%r117, [%rd63], 1;
$L__BB0_31:
	st.global.u32 	[%rd5], %r146;
	setp.ge.s32 	%p26, %r3, %r4;
	@%p26 bra 	$L__BB0_33;
	mul.wide.s32 	%rd64, %r3, 4;
	add.s64 	%rd65, %rd4, %rd64;
	ld.global.u32 	%r118, [%rd65];
	add.u64 	%rd66, %SP, 0;
	add.u64 	%rd67, %SPL, 0;
	st.local.u32 	[%rd67], %r118;
	mov.u64 	%rd68, $str;
	cvta.global.u64 	%rd69, %rd68;
	{ // callseq 0, 0
	.param .b64 param0;
	st.param.b64 	[param0], %rd69;
	.param .b64 param1;
	st.param.b64 	[param1], %rd66;
	.param .b32 retval0;
	call.uni (retval0), 
	vprintf, 
	(
	param0, 
	param1
	);
	ld.param.b32 	%r119, [retval0];
	} // callseq 0
$L__BB0_33:
	mul.wide.s32 	%rd70, %r146, 4;
	add.s64 	%rd71, %rd4, %rd70;
	atom.global.add.u32 	%r121, [%rd71+-4], 1;
	setp.lt.s32 	%p27, %r5, 1;
	@%p27 bra 	$L__BB0_46;
	add.s32 	%r123, %r146, -1;
	mul.lo.s32 	%r49, %r5, %r123;
	and.b32  	%r50, %r5, 15;
	setp.lt.u32 	%p28, %r5, 16;
	mov.b32 	%r151, 0;
	@%p28 bra 	$L__BB0_37;
	and.b32  	%r151, %r5, 2147483632;
	neg.s32 	%r149, %r151;
	add.s64 	%rd13, %rd2, 32;
	add.s64 	%rd14, %rd3, 32;
	mov.u32 	%r147, %r16;
	mov.u32 	%r148, %r49;
$L__BB0_36:
	.pragma "nounroll";
	mul.wide.s32 	%rd72, %r148, 4;
	add.s64 	%rd73, %rd13, %rd72;
	mul.wide.s32 	%rd74, %r147, 4;
	add.s64 	%rd75, %rd14, %rd74;
	ld.global.f32 	%f90, [%rd75+-32];
	atom.global.add.f32 	%f91, [%rd73+-32], %f90;
	ld.global.f32 	%f92, [%rd75+-28];
	atom.global.add.f32 	%f93, [%rd73+-28], %f92;
	ld.global.f32 	%f94, [%rd75+-24];
	atom.global.add.f32 	%f95, [%rd73+-24], %f94;
	ld.global.f32 	%f96, [%rd75+-20];
	atom.global.add.f32 	%f97, [%rd73+-20], %f96;
	ld.global.f32 	%f98, [%rd75+-16];
	atom.global.add.f32 	%f99, [%rd73+-16], %f98;
	ld.global.f32 	%f100, [%rd75+-12];
	atom.global.add.f32 	%f101, [%rd73+-12], %f100;
	ld.global.f32 	%f102, [%rd75+-8];
	atom.global.add.f32 	%f103, [%rd73+-8], %f102;
	ld.global.f32 	%f104, [%rd75+-4];
	atom.global.add.f32 	%f105, [%rd73+-4], %f104;
	ld.global.f32 	%f106, [%rd75];
	atom.global.add.f32 	%f107, [%rd73], %f106;
	ld.global.f32 	%f108, [%rd75+4];
	atom.global.add.f32 	%f109, [%rd73+4], %f108;
	ld.global.f32 	%f110, [%rd75+8];
	atom.global.add.f32 	%f111, [%rd73+8], %f110;
	ld.global.f32 	%f112, [%rd75+12];
	atom.global.add.f32 	%f113, [%rd73+12], %f112;
	ld.global.f32 	%f114, [%rd75+16];
	atom.global.add.f32 	%f115, [%rd73+16], %f114;
	ld.global.f32 	%f116, [%rd75+20];
	atom.global.add.f32 	%f117, [%rd73+20], %f116;
	ld.global.f32 	%f118, [%rd75+24];
	atom.global.add.f32 	%f119, [%rd73+24], %f118;
	ld.global.f32 	%f120, [%rd75+28];
	atom.global.add.f32 	%f121, [%rd73+28], %f120;
	add.s32 	%r149, %r149, 16;
	add.s32 	%r148, %r148, 16;
	add.s32 	%r147, %r147, 16;
	setp.ne.s32 	%p29, %r149, 0;
	@%p29 bra 	$L__BB0_36;
$L__BB0_37:
	setp.eq.s32 	%p30, %r50, 0;
	@%p30 bra 	$L__BB0_46;
	and.b32  	%r60, %r5, 7;
	setp.lt.u32 	%p31, %r50, 8;
	@%p31 bra 	$L__BB0_40;
	add.s32 	%r124, %r49, %r151;
	mul.wide.s32 	%rd76, %r124, 4;
	add.s64 	%rd77, %rd2, %rd76;
	add.s32 	%r125, %r151, %r16;
	mul.wide.s32 	%rd78, %r125, 4;
	add.s64 	%rd79, %rd3, %rd78;
	ld.global.f32 	%f122, [%rd79];
	atom.global.add.f32 	%f123, [%rd77], %f122;
	ld.global.f32 	%f124, [%rd79+4];
	atom.global.add.f32 	%f125, [%rd77+4], %f124;
	ld.global.f32 	%f126, [%rd79+8];
	atom.global.add.f32 	%f127, [%rd77+8], %f126;
	ld.global.f32 	%f128, [%rd79+12];
	atom.global.add.f32 	%f129, [%rd77+12], %f128;
	ld.global.f32 	%f130, [%rd79+16];
	atom.global.add.f32 	%f131, [%rd77+16], %f130;
	ld.global.f32 	%f132, [%rd79+20];
	atom.global.add.f32 	%f133, [%rd77+20], %f132;
	ld.global.f32 	%f134, [%rd79+24];
	atom.global.add.f32 	%f135, [%rd77+24], %f134;
	ld.global.f32 	%f136, [%rd79+28];
	atom.global.add.f32 	%f137, [%rd77+28], %f136;
	add.s32 	%r151, %r151, 8;
$L__BB0_40:
	setp.eq.s32 	%p32, %r60, 0;
	@%p32 bra 	$L__BB0_46;
	and.b32  	%r63, %r5, 3;
	setp.lt.u32 	%p33, %r60, 4;
	@%p33 bra 	$L__BB0_43;
	add.s32 	%r126, %r49, %r151;
	mul.wide.s32 	%rd80, %r126, 4;
	add.s64 	%rd81, %rd2, %rd80;
	add.s32 	%r127, %r151, %r16;
	mul.wide.s32 	%rd82, %r127, 4;
	add.s64 	%rd83, %rd3, %rd82;
	ld.global.f32 	%f138, [%rd83];
	atom.global.add.f32 	%f139, [%rd81], %f138;
	ld.global.f32 	%f140, [%rd83+4];
	atom.global.add.f32 	%f141, [%rd81+4], %f140;
	ld.global.f32 	%f142, [%rd83+8];
	atom.global.add.f32 	%f143, [%rd81+8], %f142;
	ld.global.f32 	%f144, [%rd83+12];
	atom.global.add.f32 	%f145, [%rd81+12], %f144;
	add.s32 	%r151, %r151, 4;
$L__BB0_43:
	setp.eq.s32 	%p34, %r63, 0;
	@%p34 bra 	$L__BB0_46;
	add.s32 	%r155, %r151, %r16;
	add.s32 	%r154, %r151, %r49;
	neg.s32 	%r153, %r63;
$L__BB0_45:
	.pragma "nounroll";
	mul.wide.s32 	%rd84, %r155, 4;
	add.s64 	%rd85, %rd3, %rd84;
	mul.wide.s32 	%rd86, %r154, 4;
	add.s64 	%rd87, %rd2, %rd86;
	ld.global.f32 	%f146, [%rd85];
	atom.global.add.f32 	%f147, [%rd87], %f146;
	add.s32 	%r155, %r155, 1;
	add.s32 	%r154, %r154, 1;
	add.s32 	%r153, %r153, 1;
	setp.ne.s32 	%p35, %r153, 0;
	@%p35 bra 	$L__BB0_45;
$L__BB0_46:
	ret;

}
	// .globl	_Z13step_2_kernelPfS_PiS_
.visible .entry _Z13step_2_kernelPfS_PiS_(
	.param .u64 .ptr .align 1 _Z13step_2_kernelPfS_PiS__param_0,
	.param .u64 .ptr .align 1 _Z13step_2_kernelPfS_PiS__param_1,
	.param .u64 .ptr .align 1 _Z13step_2_kernelPfS_PiS__param_2,
	.param .u64 .ptr .align 1 _Z13step_2_kernelPfS_PiS__param_3
)
{
	.reg .pred 	%p<42>;
	.reg .b32 	%r<70>;
	.reg .b32 	%f<30>;
	.reg .b64 	%rd<19>;
	.reg .b64 	%fd<59>;

	ld.param.u64 	%rd8, [_Z13step_2_kernelPfS_PiS__param_0];
	ld.param.u64 	%rd9, [_Z13step_2_kernelPfS_PiS__param_1];
	ld.param.u64 	%rd7, [_Z13step_2_kernelPfS_PiS__param_2];
	ld.param.u64 	%rd10, [_Z13step_2_kernelPfS_PiS__param_3];
	cvta.to.global.u64 	%rd1, %rd9;
	cvta.to.global.u64 	%rd2, %rd8;
	cvta.to.global.u64 	%rd3, %rd10;
	mov.u32 	%r17, %ctaid.y;
	mov.u32 	%r18, %nctaid.x;
	mov.u32 	%r19, %ntid.x;
	mov.u32 	%r20, %ntid.y;
	mov.u32 	%r21, %ctaid.x;
	mov.u32 	%r22, %tid.y;
	mov.u32 	%r23, %tid.x;
	mad.lo.s32 	%r24, %r17, %r18, %r21;
	mad.lo.s32 	%r25, %r24, %r20, %r22;
	mad.lo.s32 	%r1, %r25, %r19, %r23;
	ld.const.u32 	%r26, [gpu_K];
	setp.ge.s32 	%p2, %r1, %r26;
	@%p2 bra 	$L__BB1_25;
	ld.const.u32 	%r2, [gpu_d];
	setp.lt.s32 	%p3, %r2, 1;
	@%p3 bra 	$L__BB1_23;
	mul.lo.s32 	%r3, %r2, %r1;
	cvta.to.global.u64 	%rd11, %rd7;
	mul.wide.s32 	%rd12, %r1, 4;
	add.s64 	%rd4, %rd11, %rd12;
	mov.f64 	%fd22, 0d4000000000000000;
	{
	.reg .b32 %temp; 
	mov.b64 	{%temp, %r4}, %fd22;
	}
	and.b32  	%r5, %r4, 2146435072;
	setp.eq.s32 	%p4, %r5, 1062207488;
	setp.lt.s32 	%p5, %r4, 0;
	selp.b32 	%r6, 0, 2146435072, %p5;
	and.b32  	%r28, %r4, 2147483647;
	setp.ne.s32 	%p6, %r28, 1071644672;
	and.pred  	%p1, %p4, %p6;
	setp.eq.s32 	%p7, %r2, 1;
	mov.b32 	%r69, 0;
	@%p7 bra 	$L__BB1_16;
	and.b32  	%r29, %r2, 2147483646;
	neg.s32 	%r68, %r29;
	mov.u32 	%r67, %r3;
$L__BB1_4:
	setp.lt.s32 	%p8, %r4, 0;
	setp.eq.s32 	%p9, %r5, 1062207488;
	mul.wide.s32 	%rd13, %r67, 4;
	add.s64 	%rd14, %rd1, %rd13;
	add.s64 	%rd5, %rd14, 4;
	add.s64 	%rd15, %rd2, %rd13;
	add.s64 	%rd6, %rd15, 4;
	ld.global.f32 	%f14, [%rd15];
	ld.global.u32 	%r30, [%rd4];
	cvt.rn.f32.s32 	%f15, %r30;
	div.rn.f32 	%f16, %f14, %f15;
	st.global.f32 	[%rd15], %f16;
	ld.global.f32 	%f17, [%rd14];
	sub.f32 	%f2, %f17, %f16;
	cvt.f64.f32 	%fd1, %f2;
	{
	.reg .b32 %temp; 
	mov.b64 	{%temp, %r10}, %fd1;
	}
	abs.f64 	%fd2, %fd1;
	{ // callseq 1, 0
	.param .b64 param0;
	st.param.f64 	[param0], %fd2;
	.param .b64 retval0;
	call.uni (retval0), 
	__internal_accurate_pow, 
	(
	param0
	);
	ld.param.f64 	%fd23, [retval0];
	} // callseq 1
	setp.lt.s32 	%p11, %r10, 0;
	neg.f64 	%fd25, %fd23;
	selp.f64 	%fd26, %fd25, %fd23, %p9;
	selp.f64 	%fd27, %fd26, %fd23, %p11;
	setp.eq.f32 	%p12, %f2, 0f00000000;
	selp.b32 	%r31, %r10, 0, %p9;
	or.b32  	%r32, %r31, 2146435072;
	selp.b32 	%r33, %r32, %r31, %p8;
	mov.b32 	%r34, 0;
	mov.b64 	%fd28, {%r34, %r33};
	selp.f64 	%fd55, %fd28, %fd27, %p12;
	add.f64 	%fd29, %fd1, 0d4000000000000000;
	{
	.reg .b32 %temp; 
	mov.b64 	{%temp, %r35}, %fd29;
	}
	and.b32  	%r36, %r35, 2146435072;
	setp.ne.s32 	%p13, %r36, 2146435072;
	@%p13 bra 	$L__BB1_9;
	setp.num.f32 	%p14, %f2, %f2;
	@%p14 bra 	$L__BB1_7;
	mov.f64 	%fd30, 0d4000000000000000;
	add.rn.f64 	%fd55, %fd1, %fd30;
	bra.uni 	$L__BB1_9;
$L__BB1_7:
	setp.neu.f64 	%p15, %fd2, 0d7FF0000000000000;
	@%p15 bra 	$L__BB1_9;
	setp.lt.s32 	%p16, %r10, 0;
	or.b32  	%r37, %r6, -2147483648;
	selp.b32 	%r38, %r37, %r6, %p1;
	selp.b32 	%r39, %r38, %r6, %p16;
	mov.b32 	%r40, 0;
	mov.b64 	%fd55, {%r40, %r39};
$L__BB1_9:
	setp.lt.s32 	%p17, %r4, 0;
	setp.eq.s32 	%p18, %r5, 1062207488;
	setp.eq.f32 	%p20, %f2, 0f3F800000;
	selp.f64 	%fd31, 0d3FF0000000000000, %fd55, %p20;
	cvt.f64.f32 	%fd32, %f29;
	add.f64 	%fd33, %fd31, %fd32;
	cvt.rn.f32.f64 	%f3, %fd33;
	ld.global.f32 	%f18, [%rd6];
	ld.global.u32 	%r41, [%rd4];
	cvt.rn.f32.s32 	%f19, %r41;
	div.rn.f32 	%f20, %f18, %f19;
	st.global.f32 	[%rd6], %f20;
	ld.global.f32 	%f21, [%rd5];
	sub.f32 	%f4, %f21, %f20;
	cvt.f64.f32 	%fd7, %f4;
	{
	.reg .b32 %temp; 
	mov.b64 	{%temp, %r11}, %fd7;
	}
	abs.f64 	%fd8, %fd7;
	{ // callseq 2, 0
	.param .b64 param0;
	st.param.f64 	[param0], %fd8;
	.param .b64 retval0;
	call.uni (retval0), 
	__internal_accurate_pow, 
	(
	param0
	);
	ld.param.f64 	%fd34, [retval0];
	} // callseq 2
	setp.lt.s32 	%p21, %r11, 0;
	neg.f64 	%fd36, %fd34;
	selp.f64 	%fd37, %fd36, %fd34, %p18;
	selp.f64 	%fd38, %fd37, %fd34, %p21;
	setp.eq.f32 	%p22, %f4, 0f00000000;
	selp.b32 	%r42, %r11, 0, %p18;
	or.b32  	%r43, %r42, 2146435072;
	selp.b32 	%r44, %r43, %r42, %p17;
	mov.b32 	%r45, 0;
	mov.b64 	%fd39, {%r45, %r44};
	selp.f64 	%fd56, %fd39, %fd38, %p22;
	add.f64 	%fd40, %fd7, 0d4000000000000000;
	{
	.reg .b32 %temp; 
	mov.b64 	{%temp, %r46}, %fd40;
	}
	and.b32  	%r47, %r46, 2146435072;
	setp.ne.s32 	%p23, %r47, 2146435072;
	@%p23 bra 	$L__BB1_14;
	setp.nan.f32 	%p24, %f4, %f4;
	@%p24 bra 	$L__BB1_13;
	setp.neu.f64 	%p25, %fd8, 0d7FF0000000000000;
	@%p25 bra 	$L__BB1_14;
	setp.lt.s32 	%p26, %r11, 0;
	or.b32  	%r48, %r6, -2147483648;
	selp.b32 	%r49, %r48, %r6, %p1;
	selp.b32 	%r50, %r49, %r6, %p26;
	mov.b32 	%r51, 0;
	mov.b64 	%fd56, {%r51, %r50};
	bra.uni 	$L__BB1_14;
$L__BB1_13:
	mov.f64 	%fd41, 0d4000000000000000;
	add.rn.f64 	%fd56, %fd7, %fd41;
$L__BB1_14:
	setp.eq.f32 	%p27, %f4, 0f3F800000;
	selp.f64 	%fd42, 0d3FF0000000000000, %fd56, %p27;
	cvt.f64.f32 	%fd43, %f3;
	add.f64 	%fd44, %fd42, %fd43;
	cvt.rn.f32.f64 	%f29, %fd44;
	add.s32 	%r68, %r68, 2;
	add.s32 	%r67, %r67, 2;
	setp.ne.s32 	%p28, %r68, 0;
	@%p28 bra 	$L__BB1_4;
	cvt.f64.f32 	%fd57, %f29;
	and.b32  	%r69, %r2, 2147483646;
$L__BB1_16:
	and.b32  	%r52, %r2, 1;
	setp.eq.b32 	%p29, %r52, 1;
	not.pred 	%p30, %p29;
	@%p30 bra 	$L__BB1_23;
	setp.lt.s32 	%p31, %r4, 0;
	setp.eq.s32 	%p32, %r5, 1062207488;
	add.s32 	%r53, %r3, %r69;
	mul.wide.s32 	%rd16, %r53, 4;
	add.s64 	%rd17, %rd2, %rd16;
	ld.global.f32 	%f22, [%rd17];
	ld.global.u32 	%r54, [%rd4];
	cvt.rn.f32.s32 	%f23, %r54;
	div.rn.f32 	%f24, %f22, %f23;
	st.global.f32 	[%rd17], %f24;
	add.s64 	%rd18, %rd1, %rd16;
	ld.global.f32 	%f25, [%rd18];
	sub.f32 	%f7, %f25, %f24;
	cvt.f64.f32 	%fd15, %f7;
	{
	.reg .b32 %temp; 
	mov.b64 	{%temp, %r16}, %fd15;
	}
	abs.f64 	%fd16, %fd15;
	{ // callseq 3, 0
	.param .b64 param0;
	st.param.f64 	[param0], %fd16;
	.param .b64 retval0;
	call.uni (retval0), 
	__internal_accurate_pow, 
	(
	param0
	);
	ld.param.f64 	%fd45, [retval0];
	} // callseq 3
	setp.lt.s32 	%p34, %r16, 0;
	neg.f64 	%fd47, %fd45;
	selp.f64 	%fd48, %fd47, %fd45, %p32;
	selp.f64 	%fd49, %fd48, %fd45, %p34;
	setp.eq.f32 	%p35, %f7, 0f00000000;
	selp.b32 	%r55, %r16, 0, %p32;
	or.b32  	%r56, %r55, 2146435072;
	selp.b32 	%r57, %r56, %r55, %p31;
	mov.b32 	%r58, 0;
	mov.b64 	%fd50, {%r58, %r57};
	selp.f64 	%fd58, %fd50, %fd49, %p35;
	add.f64 	%fd51, %fd15, 0d4000000000000000;
	{
	.reg .b32 %temp; 
	mov.b64 	{%temp, %r59}, %fd51;
	}
	and.b32  	%r60, %r59, 2146435072;
	setp.ne.s32 	%p36, %r60, 2146435072;
	@%p36 bra 	$L__BB1_22;
	setp.nan.f32 	%p37, %f7, %f7;
	@%p37 bra 	$L__BB1_21;
	setp.neu.f64 	%p38, %fd16, 0d7FF0000000000000;
	@%p38 bra 	$L__BB1_22;
	setp.lt.s32 	%p39, %r16, 0;
	or.b32  	%r61, %r6, -2147483648;
	selp.b32 	%r62, %r61, %r6, %p1;
	selp.b32 	%r63, %r62, %r6, %p39;
	mov.b32 	%r64, 0;
	mov.b64 	%fd58, {%r64, %r63};
	bra.uni 	$L__BB1_22;
$L__BB1_21:
	mov.f64 	%fd52, 0d4000000000000000;
	add.rn.f64 	%fd58, %fd15, %fd52;
$L__BB1_22:
	setp.eq.f32 	%p40, %f7, 0f3F800000;
	selp.f64 	%fd53, 0d3FF0000000000000, %fd58, %p40;
	add.f64 	%fd54, %fd53, %fd57;
	cvt.rn.f32.f64 	%f29, %fd54;
$L__BB1_23:
	sqrt.rn.f32 	%f10, %f29;
	ld.global.f32 	%f26, [%rd3];
	setp.leu.f32 	%p41, %f10, %f26;
	@%p41 bra 	$L__BB1_25;
	mov.b32 	%r65, %f10;
	atom.global.exch.b32 	%r66, [%rd3], %r65;
$L__BB1_25:
	ret;

}
.func  (.param .b64 func_retval0) __internal_accurate_pow(
	.param .b64 __internal_accurate_pow_param_0
)
{
	.reg .pred 	%p<8>;
	.reg .b32 	%r<49>;
	.reg .b32 	%f<3>;
	.reg .b64 	%fd<109>;

	ld.param.f64 	%fd10, [__internal_accurate_pow_param_0];
	{
	.reg .b32 %temp; 
	mov.b64 	{%temp, %r46}, %fd10;
	}
	{
	.reg .b32 %temp; 
	mov.b64 	{%r45, %temp}, %fd10;
	}
	shr.u32 	%r47, %r46, 20;
	setp.gt.u32 	%p1, %r46, 1048575;
	@%p1 bra 	$L__BB2_2;
	mul.f64 	%fd11, %fd10, 0d4350000000000000;
	{
	.reg .b32 %temp; 
	mov.b64 	{%temp, %r46}, %fd11;
	}
	{
	.reg .b32 %temp; 
	mov.b64 	{%r45, %temp}, %fd11;
	}
	shr.u32 	%r16, %r46, 20;
	add.s32 	%r47, %r16, -54;
$L__BB2_2:
	add.s32 	%r48, %r47, -1023;
	and.b32  	%r17, %r46, -2146435073;
	or.b32  	%r18, %r17, 1072693248;
	mov.b64 	%fd107, {%r45, %r18};
	setp.lt.u32 	%p2, %r18, 1073127583;
	@%p2 bra 	$L__BB2_4;
	{
	.reg .b32 %temp; 
	mov.b64 	{%r19, %temp}, %fd107;
	}
	{
	.reg .b32 %temp; 
	mov.b64 	{%temp, %r20}, %fd107;
	}
	add.s32 	%r21, %r20, -1048576;
	mov.b64 	%fd107, {%r19, %r21};
	add.s32 	%r48, %r47, -1022;
$L__BB2_4:
	add.f64 	%fd12, %fd107, 0dBFF0000000000000;
	add.f64 	%fd13, %fd107, 0d3FF0000000000000;
	rcp.approx.ftz.f64 	%fd14, %fd13;
	neg.f64 	%fd15, %fd13;
	fma.rn.f64 	%fd16, %fd15, %fd14, 0d3FF0000000000000;
	fma.rn.f64 	%fd17, %fd16, %fd16, %fd16;
	fma.rn.f64 	%fd18, %fd17, %fd14, %fd14;
	mul.f64 	%fd19, %fd12, %fd18;
	fma.rn.f64 	%fd20, %fd12, %fd18, %fd19;
	mul.f64 	%fd21, %fd20, %fd20;
	fma.rn.f64 	%fd22, %fd21, 0d3EB0F5FF7D2CAFE2, 0d3ED0F5D241AD3B5A;
	fma.rn.f64 	%fd23, %fd22, %fd21, 0d3EF3B20A75488A3F;
	fma.rn.f64 	%fd24, %fd23, %fd21, 0d3F1745CDE4FAECD5;
	fma.rn.f64 	%fd25, %fd24, %fd21, 0d3F3C71C7258A578B;
	fma.rn.f64 	%fd26, %fd25, %fd21, 0d3F6249249242B910;
	fma.rn.f64 	%fd27, %fd26, %fd21, 0d3F89999999999DFB;
	sub.f64 	%fd28, %fd12, %fd20;
	add.f64 	%fd29, %fd28, %fd28;
	neg.f64 	%fd30, %fd20;
	fma.rn.f64 	%fd31, %fd30, %fd12, %fd29;
	mul.f64 	%fd32, %fd18, %fd31;
	fma.rn.f64 	%fd33, %fd21, %fd27, 0d3FB5555555555555;
	mov.f64 	%fd34, 0d3FB5555555555555;
	sub.f64 	%fd35, %fd34, %fd33;
	fma.rn.f64 	%fd36, %fd21, %fd27, %fd35;
	add.f64 	%fd37, %fd36, 0dBC46A4CB00B9E7B0;
	add.f64 	%fd38, %fd33, %fd37;
	sub.f64 	%fd39, %fd33, %fd38;
	add.f64 	%fd40, %fd37, %fd39;
	mul.rn.f64 	%fd41, %fd20, %fd20;
	neg.f64 	%fd42, %fd41;
	fma.rn.f64 	%fd43, %fd20, %fd20, %fd42;
	{
	.reg .b32 %temp; 
	mov.b64 	{%r22, %temp}, %fd32;
	}
	{
	.reg .b32 %temp; 
	mov.b64 	{%temp, %r23}, %fd32;
	}
	add.s32 	%r24, %r23, 1048576;
	mov.b64 	%fd44, {%r22, %r24};
	fma.rn.f64 	%fd45, %fd20, %fd44, %fd43;
	mul.rn.f64 	%fd46, %fd41, %fd20;
	neg.f64 	%fd47, %fd46;
	fma.rn.f64 	%fd48, %fd41, %fd20, %fd47;
	fma.rn.f64 	%fd49, %fd41, %fd32, %fd48;
	fma.rn.f64 	%fd50, %fd45, %fd20, %fd49;
	mul.rn.f64 	%fd51, %fd38, %fd46;
	neg.f64 	%fd52, %fd51;
	fma.rn.f64 	%fd53, %fd38, %fd46, %fd52;
	fma.rn.f64 	%fd54, %fd38, %fd50, %fd53;
	fma.rn.f64 	%fd55, %fd40, %fd46, %fd54;
	add.f64 	%fd56, %fd51, %fd55;
	sub.f64 	%fd57, %fd51, %fd56;
	add.f64 	%fd58, %fd55, %fd57;
	add.f64 	%fd59, %fd20, %fd56;
	sub.f64 	%fd60, %fd20, %fd59;
	add.f64 	%fd61, %fd56, %fd60;
	add.f64 	%fd62, %fd58, %fd61;
	add.f64 	%fd63, %fd32, %fd62;
	add.f64 	%fd64, %fd59, %fd63;
	sub.f64 	%fd65, %fd59, %fd64;
	add.f64 	%fd66, %fd63, %fd65;
	xor.b32  	%r25, %r48, -2147483648;
	mov.b32 	%r26, 1127219200;
	mov.b64 	%fd67, {%r25, %r26};
	mov.b32 	%r27, -2147483648;
	mov.b64 	%fd68, {%r27, %r26};
	sub.f64 	%fd69, %fd67, %fd68;
	fma.rn.f64 	%fd70, %fd69, 0d3FE62E42FEFA39EF, %fd64;
	fma.rn.f64 	%fd71, %fd69, 0dBFE62E42FEFA39EF, %fd70;
	sub.f64 	%fd72, %fd71, %fd64;
	sub.f64 	%fd73, %fd66, %fd72;
	fma.rn.f64 	%fd74, %fd69, 0d3C7ABC9E3B39803F, %fd73;
	add.f64 	%fd75, %fd70, %fd74;
	sub.f64 	%fd76, %fd70, %fd75;
	add.f64 	%fd77, %fd74, %fd76;
	mov.f64 	%fd78, 0d4000000000000000;
	{
	.reg .b32 %temp; 
	mov.b64 	{%temp, %r28}, %fd78;
	}
	{
	.reg .b32 %temp; 
	mov.b64 	{%r29, %temp}, %fd78;
	}
	shl.b32 	%r30, %r28, 1;
	setp.gt.u32 	%p3, %r30, -33554433;
	and.b32  	%r31, %r28, -15728641;
	selp.b32 	%r32, %r31, %r28, %p3;
	mov.b64 	%fd79, {%r29, %r32};
	mul.rn.f64 	%fd80, %fd75, %fd79;
	neg.f64 	%fd81, %fd80;
	fma.rn.f64 	%fd82, %fd75, %fd79, %fd81;
	fma.rn.f64 	%fd83, %fd77, %fd79, %fd82;
	add.f64 	%fd4, %fd80, %fd83;
	sub.f64 	%fd84, %fd80, %fd4;
	add.f64 	%fd5, %fd83, %fd84;
	fma.rn.f64 	%fd85, %fd4, 0d3FF71547652B82FE, 0d4338000000000000;
	{
	.reg .b32 %temp; 
	mov.b64 	{%r13, %temp}, %fd85;
	}
	mov.f64 	%fd86, 0dC338000000000000;
	add.rn.f64 	%fd87, %fd85, %fd86;
	fma.rn.f64 	%fd88, %fd87, 0dBFE62E42FEFA39EF, %fd4;
	fma.rn.f64 	%fd89, %fd87, 0dBC7ABC9E3B39803F, %fd88;
	fma.rn.f64 	%fd90, %fd89, 0d3E5ADE1569CE2BDF, 0d3E928AF3FCA213EA;
	fma.rn.f64 	%fd91, %fd90, %fd89, 0d3EC71DEE62401315;
	fma.rn.f64 	%fd92, %fd91, %fd89, 0d3EFA01997C89EB71;
	fma.rn.f64 	%fd93, %fd92, %fd89, 0d3F2A01A014761F65;
	fma.rn.f64 	%fd94, %fd93, %fd89, 0d3F56C16C1852B7AF;
	fma.rn.f64 	%fd95, %fd94, %fd89, 0d3F81111111122322;
	fma.rn.f64 	%fd96, %fd95, %fd89, 0d3FA55555555502A1;
	fma.rn.f64 	%fd97, %fd96, %fd89, 0d3FC5555555555511;
	fma.rn.f64 	%fd98, %fd97, %fd89, 0d3FE000000000000B;
	fma.rn.f64 	%fd99, %fd98, %fd89, 0d3FF0000000000000;
	fma.rn.f64 	%fd100, %fd99, %fd89, 0d3FF0000000000000;
	{
	.reg .b32 %temp; 
	mov.b64 	{%r14, %temp}, %fd100;
	}
	{
	.reg .b32 %temp; 
	mov.b64 	{%temp, %r15}, %fd100;
	}
	shl.b32 	%r33, %r13, 20;
	add.s32 	%r34, %r33, %r15;
	mov.b64 	%fd108, {%r14, %r34};
	{
	.reg .b32 %temp; 
	mov.b64 	{%temp, %r35}, %fd4;
	}
	mov.b32 	%f2, %r35;
	abs.f32 	%f1, %f2;
	setp.lt.f32 	%p4, %f1, 0f4086232B;
	@%p4 bra 	$L__BB2_7;
	setp.lt.f64 	%p5, %fd4, 0d0000000000000000;
	add.f64 	%fd101, %fd4, 0d7FF0000000000000;
	selp.f64 	%fd108, 0d0000000000000000, %fd101, %p5;
	setp.geu.f32 	%p6, %f1, 0f40874800;
	@%p6 bra 	$L__BB2_7;
	shr.u32 	%r36, %r13, 31;
	add.s32 	%r37, %r13, %r36;
	shr.s32 	%r38, %r37, 1;
	shl.b32 	%r39, %r38, 20;
	add.s32 	%r40, %r15, %r39;
	mov.b64 	%fd102, {%r14, %r40};
	sub.s32 	%r41, %r13, %r38;
	shl.b32 	%r42, %r41, 20;
	add.s32 	%r43, %r42, 1072693248;
	mov.b32 	%r44, 0;
	mov.b64 	%fd103, {%r44, %r43};
	mul.f64 	%fd108, %fd103, %fd102;
$L__BB2_7:
	abs.f64 	%fd104, %fd108;
	setp.eq.f64 	%p7, %fd104, 0d7FF0000000000000;
	fma.rn.f64 	%fd105, %fd108, %fd5, %fd108;
	selp.f64 	%fd106, %fd108, %fd105, %p7;
	st.param.f64 	[func_retval0], %fd106;
	ret;

}


// ===== COMPILED SASS (sm_100) =====

	.target	sm_100

	.elftype	@"ET_EXEC"


//--------------------- .note.nv.tkinfo           --------------------------
	.section	.note.nv.tkinfo,"",@"SHT_NOTE"
	.sectionflags	@"SHF_NOTE_NV_TKINFO"
	.tkinfo
        /*0018*/ 	.word	0x00000002
        /*0030*/ 	.string	""
        /*0030*/ 	.string	"ptxas"
        /*0030*/ 	.string	"Cuda compilation tools, release 13.0, V13.0.88"
        /*0030*/ 	.string	"Build cuda_13.0.r13.0/compiler.36424714_0"
        /*0030*/ 	.string	"-arch sm_100 -m 64 "



//--------------------- .note.nv.cuinfo           --------------------------
	.section	.note.nv.cuinfo,"",@"SHT_NOTE"
	.sectionflags	@"SHF_NOTE_NV_CUINFO"
        /*0018*/ 	.short	0x0002
        /*001a*/ 	.short	0x0064
        /*001c*/ 	.short	0x0082
	.zero		2


//--------------------- .nv.info                  --------------------------
	.section	.nv.info,"",@"SHT_CUDA_INFO"
	.align	4


	//----- nvinfo : EIATTR_REGCOUNT
	.align		4
        /*0000*/ 	.byte	0x04, 0x2f
        /*0002*/ 	.short	(.L_5 - .L_4)
	.align		4
.L_4:
        /*0004*/ 	.word	index@(_Z13step_1_kernelPfS_PiS_S0_S0_)
        /*0008*/ 	.word	0x00000020


	//----- nvinfo : EIATTR_FRAME_SIZE
	.align		4
.L_5:
        /*000c*/ 	.byte	0x04, 0x11
        /*000e*/ 	.short	(.L_7 - .L_6)
	.align		4
.L_6:
        /*0010*/ 	.word	index@($__internal_2_$__cuda_sm20_sqrt_rn_f32_slowpath)
        /*0014*/ 	.word	0x00000008


	//----- nvinfo : EIATTR_FRAME_SIZE
	.align		4
.L_7:
        /*0018*/ 	.byte	0x04, 0x11
        /*001a*/ 	.short	(.L_9 - .L_8)
	.align		4
.L_8:
        /*001c*/ 	.word	index@(_Z13step_1_kernelPfS_PiS_S0_S0_)
        /*0020*/ 	.word	0x00000008


	//----- nvinfo : EIATTR_REGCOUNT
	.align		4
.L_9:
        /*0024*/ 	.byte	0x04, 0x2f
        /*0026*/ 	.short	(.L_11 - .L_10)
	.align		4
.L_10:
        /*0028*/ 	.word	index@(_Z13step_2_kernelPfS_PiS_)
        /*002c*/ 	.word	0x00000026


	//----- nvinfo : EIATTR_FRAME_SIZE
	.align		4
.L_11:
        /*0030*/ 	.byte	0x04, 0x11
        /*0032*/ 	.short	(.L_13 - .L_12)
	.align		4
.L_12:
        /*0034*/ 	.word	index@($_Z13step_2_kernelPfS_PiS_$__internal_accurate_pow)
        /*0038*/ 	.word	0x00000000


	//----- nvinfo : EIATTR_FRAME_SIZE
	.align		4
.L_13:
        /*003c*/ 	.byte	0x04, 0x11
        /*003e*/ 	.short	(.L_15 - .L_14)
	.align		4
.L_14:
        /*0040*/ 	.word	index@($__internal_1_$__cuda_sm3x_div_rn_noftz_f32_slowpath)
        /*0044*/ 	.word	0x00000000


	//----- nvinfo : EIATTR_FRAME_SIZE
	.align		4
.L_15:
        /*0048*/ 	.byte	0x04, 0x11
        /*004a*/ 	.short	(.L_17 - .L_16)
	.align		4
.L_16:
        /*004c*/ 	.word	index@($__internal_0_$__cuda_sm20_sqrt_rn_f32_slowpath)
        /*0050*/ 	.word	0x00000000


	//----- nvinfo : EIATTR_FRAME_SIZE
	.align		4
.L_17:
        /*0054*/ 	.byte	0x04, 0x11
        /*0056*/ 	.short	(.L_19 - .L_18)
	.align		4
.L_18:
        /*0058*/ 	.word	index@(_Z13step_2_kernelPfS_PiS_)
        /*005c*/ 	.word	0x00000000


	//----- nvinfo : EIATTR_MIN_STACK_SIZE
	.align		4
.L_19:
        /*0060*/ 	.byte	0x04, 0x12
        /*0062*/ 	.short	(.L_21 - .L_20)
	.align		4
.L_20:
        /*0064*/ 	.word	index@(_Z13step_2_kernelPfS_PiS_)
        /*0068*/ 	.word	0x00000000


	//----- nvinfo : EIATTR_MIN_STACK_SIZE
	.align		4
.L_21:
        /*006c*/ 	.byte	0x04, 0x12
        /*006e*/ 	.short	(.L_23 - .L_22)
	.align		4
.L_22:
        /*0070*/ 	.word	index@(_Z13step_1_kernelPfS_PiS_S0_S0_)
        /*0074*/ 	.word	0x00000008
.L_23:


//--------------------- .nv.compat                --------------------------
	.section	.nv.compat,"",@"SHT_CUDA_COMPAT_INFO"
	.align	4
        /*0000*/ 	.byte	0x02, 0x09, 0x00, 0x00, 0x02, 0x02, 0x01, 0x00, 0x02, 0x05, 0x05, 0x00, 0x03, 0x07, 0x01, 0x01
        /*0010*/ 	.byte	0x02, 0x03, 0x00, 0x00, 0x02, 0x06, 0x01, 0x00, 0x04, 0x0b, 0x08, 0x00, 0x01, 0x00, 0x00, 0x00
        /*0020*/ 	.byte	0x00, 0x00, 0x00, 0x00


//--------------------- .nv.info._Z13step_2_kernelPfS_PiS_ --------------------------
	.section	.nv.info._Z13step_2_kernelPfS_PiS_,"",@"SHT_CUDA_INFO"
	.sectionflags	@""
	.align	4


	//----- nvinfo : EIATTR_CUDA_API_VERSION
	.align		4
        /*0000*/ 	.byte	0x04, 0x37
        /*0002*/ 	.short	(.L_25 - .L_24)
.L_24:
        /*0004*/ 	.word	0x00000082


	//----- nvinfo : EIATTR_KPARAM_INFO
	.align		4
.L_25:
        /*0008*/ 	.byte	0x04, 0x17
        /*000a*/ 	.short	(.L_27 - .L_26)
.L_26:
        /*000c*/ 	.word	0x00000000
        /*0010*/ 	.short	0x0003
        /*0012*/ 	.short	0x0018
        /*0014*/ 	.byte	0x00, 0xf5, 0x21, 0x00


	//----- nvinfo : EIATTR_KPARAM_INFO
	.align		4
.L_27:
        /*0018*/ 	.byte	0x04, 0x17
        /*001a*/ 	.short	(.L_29 - .L_28)
.L_28:
        /*001c*/ 	.word	0x00000000
        /*0020*/ 	.short	0x0002
        /*0022*/ 	.short	0x0010
        /*0024*/ 	.byte	0x00, 0xf5, 0x21, 0x00


	//----- nvinfo : EIATTR_KPARAM_INFO
	.align		4
.L_29:
        /*0028*/ 	.byte	0x04, 0x17
        /*002a*/ 	.short	(.L_31 - .L_30)
.L_30:
        /*002c*/ 	.word	0x00000000
        /*0030*/ 	.short	0x0001
        /*0032*/ 	.short	0x0008
        /*0034*/ 	.byte	0x00, 0xf5, 0x21, 0x00


	//----- nvinfo : EIATTR_KPARAM_INFO
	.align		4
.L_31:
        /*0038*/ 	.byte	0x04, 0x17
        /*003a*/ 	.short	(.L_33 - .L_32)
.L_32:
        /*003c*/ 	.word	0x00000000
        /*0040*/ 	.short	0x0000
        /*0042*/ 	.short	0x0000
        /*0044*/ 	.byte	0x00, 0xf5, 0x21, 0x00


	//----- nvinfo : EIATTR_SPARSE_MMA_MASK
	.align		4
.L_33:
        /*0048*/ 	.byte	0x03, 0x50
        /*004a*/ 	.short	0x0000


	//----- nvinfo : EIATTR_MAXREG_COUNT
	.align		4
        /*004c*/ 	.byte	0x03, 0x1b
        /*004e*/ 	.short	0x00ff


	//----- nvinfo : EIATTR_MERCURY_ISA_VERSION
	.align		4
        /*0050*/ 	.byte	0x03, 0x5f
        /*0052*/ 	.short	0x0101


	//----- nvinfo : EIATTR_VRC_CTA_INIT_COUNT
	.align		4
        /*0054*/ 	.byte	0x02, 0x4a
	.zero		1
	.zero		1


	//----- nvinfo : EIATTR_EXIT_INSTR_OFFSETS
	.align		4
        /*0058*/ 	.byte	0x04, 0x1c
        /*005a*/ 	.short	(.L_35 - .L_34)


	//   ....[0]....
.L_34:
        /*005c*/ 	.word	0x000000d0


	//   ....[1]....
        /*0060*/ 	.word	0x00000cd0


	//   ....[2]....
        /*0064*/ 	.word	0x00000cf0


	//----- nvinfo : EIATTR_CRS_STACK_SIZE
	.align		4
.L_35:
        /*0068*/ 	.byte	0x04, 0x1e
        /*006a*/ 	.short	(.L_37 - .L_36)
.L_36:
        /*006c*/ 	.word	0x00000000


	//----- nvinfo : EIATTR_CBANK_PARAM_SIZE
	.align		4
.L_37:
        /*0070*/ 	.byte	0x03, 0x19
        /*0072*/ 	.short	0x0020


	//----- nvinfo : EIATTR_PARAM_CBANK
	.align		4
        /*0074*/ 	.byte	0x04, 0x0a
        /*0076*/ 	.short	(.L_39 - .L_38)
	.align		4
.L_38:
        /*0078*/ 	.word	index@(.nv.constant0._Z13step_2_kernelPfS_PiS_)
        /*007c*/ 	.short	0x0380
        /*007e*/ 	.short	0x0020


	//----- nvinfo : EIATTR_SW_WAR
	.align		4
.L_39:
        /*0080*/ 	.byte	0x04, 0x36
        /*0082*/ 	.short	(.L_41 - .L_40)
.L_40:
        /*0084*/ 	.word	0x00000008
.L_41:


//--------------------- .nv.info._Z13step_1_kernelPfS_PiS_S0_S0_ --------------------------
	.section	.nv.info._Z13step_1_kernelPfS_PiS_S0_S0_,"",@"SHT_CUDA_INFO"
	.sectionflags	@""
	.align	4


	//----- nvinfo : EIATTR_CUDA_API_VERSION
	.align		4
        /*0000*/ 	.byte	0x04, 0x37
        /*0002*/ 	.short	(.L_43 - .L_42)
.L_42:
        /*0004*/ 	.word	0x00000082


	//----- nvinfo : EIATTR_KPARAM_INFO
	.align		4
.L_43:
        /*0008*/ 	.byte	0x04, 0x17
        /*000a*/ 	.short	(.L_45 - .L_44)
.L_44:
        /*000c*/ 	.word	0x00000000
        /*0010*/ 	.short	0x0005
        /*0012*/ 	.short	0x0028
        /*0014*/ 	.byte	0x00, 0xf5, 0x21, 0x00


	//----- nvinfo : EIATTR_KPARAM_INFO
	.align		4
.L_45:
        /*0018*/ 	.byte	0x04, 0x17
        /*001a*/ 	.short	(.L_47 - .L_46)
.L_46:
        /*001c*/ 	.word	0x00000000
        /*0020*/ 	.short	0x0004
        /*0022*/ 	.short	0x0020
        /*0024*/ 	.byte	0x00, 0xf5, 0x21, 0x00


	//----- nvinfo : EIATTR_KPARAM_INFO
	.align		4
.L_47:
        /*0028*/ 	.byte	0x04, 0x17
        /*002a*/ 	.short	(.L_49 - .L_48)
.L_48:
        /*002c*/ 	.word	0x00000000
        /*0030*/ 	.short	0x0003
        /*0032*/ 	.short	0x0018
        /*0034*/ 	.byte	0x00, 0xf5, 0x21, 0x00


	//----- nvinfo : EIATTR_KPARAM_INFO
	.align		4
.L_49:
        /*0038*/ 	.byte	0x04, 0x17
        /*003a*/ 	.short	(.L_51 - .L_50)
.L_50:
        /*003c*/ 	.word	0x00000000
        /*0040*/ 	.short	0x0002
        /*0042*/ 	.short	0x0010
        /*0044*/ 	.byte	0x00, 0xf5, 0x21, 0x00


	//----- nvinfo : EIATTR_KPARAM_INFO
	.align		4
.L_51:
        /*0048*/ 	.byte	0x04, 0x17
        /*004a*/ 	.short	(.L_53 - .L_52)
.L_52:
        /*004c*/ 	.word	0x00000000
        /*0050*/ 	.short	0x0001
        /*0052*/ 	.short	0x0008
        /*0054*/ 	.byte	0x00, 0xf5, 0x21, 0x00


	//----- nvinfo : EIATTR_KPARAM_INFO
	.align		4
.L_53:
        /*0058*/ 	.byte	0x04, 0x17
        /*005a*/ 	.short	(.L_55 - .L_54)
.L_54:
        /*005c*/ 	.word	0x00000000
        /*0060*/ 	.short	0x0000
        /*0062*/ 	.short	0x0000
        /*0064*/ 	.byte	0x00, 0xf5, 0x21, 0x00


	//----- nvinfo : EIATTR_SPARSE_MMA_MASK
	.align		4
.L_55:
        /*0068*/ 	.byte	0x03, 0x50
        /*006a*/ 	.short	0x0000


	//----- nvinfo : EIATTR_MAXREG_COUNT
	.align		4
        /*006c*/ 	.byte	0x03, 0x1b
        /*006e*/ 	.short	0x00ff


	//----- nvinfo : EIATTR_EXTERNS
	.align		4
        /*0070*/ 	.byte	0x04, 0x0f
        /*0072*/ 	.short	(.L_57 - .L_56)


	//   ....[0]....
	.align		4
.L_56:
        /*0074*/ 	.word	index@(vprintf)


	//----- nvinfo : EIATTR_MERCURY_ISA_VERSION
	.align		4
.L_57:
        /*0078*/ 	.byte	0x03, 0x5f
        /*007a*/ 	.short	0x0101


	//----- nvinfo : EIATTR_INT_WARP_WIDE_INSTR_OFFSETS
	.align		4
        /*007c*/ 	.byte	0x04, 0x31
        /*007e*/ 	.short	(.L_59 - .L_58)


	//   ....[0]....
.L_58:
        /*0080*/ 	.word	0x00001e40


	//----- nvinfo : EIATTR_VRC_CTA_INIT_COUNT
	.align		4
.L_59:
        /*0084*/ 	.byte	0x02, 0x4a
	.zero		1
	.zero		1


	//----- nvinfo : EIATTR_SYSCALL_OFFSETS
	.align		4
        /*0088*/ 	.byte	0x04, 0x46
        /*008a*/ 	.short	(.L_61 - .L_60)


	//   ....[0]....
.L_60:
        /*008c*/ 	.word	0x00001f80


	//----- nvinfo : EIATTR_EXIT_INSTR_OFFSETS
	.align		4
.L_61:
        /*0090*/ 	.byte	0x04, 0x1c
        /*0092*/ 	.short	(.L_63 - .L_62)


	//   ....[0]....
.L_62:
        /*0094*/ 	.word	0x00000f40


	//   ....[1]....
        /*0098*/ 	.word	0x00002000


	//   ....[2]....
        /*009c*/ 	.word	0x000023b0


	//   ....[3]....
        /*00a0*/ 	.word	0x00002570


	//   ....[4]....
        /*00a4*/ 	.word	0x000026b0


	//   ....[5]....
        /*00a8*/ 	.word	0x000027a0


	//----- nvinfo : EIATTR_CRS_STACK_SIZE
	.align		4
.L_63:
        /*00ac*/ 	.byte	0x04, 0x1e
        /*00ae*/ 	.short	(.L_65 - .L_64)
.L_64:
        /*00b0*/ 	.word	0x00000000


	//----- nvinfo : EIATTR_CBANK_PARAM_SIZE
	.align		4
.L_65:
        /*00b4*/ 	.byte	0x03, 0x19
        /*00b6*/ 	.short	0x0030


	//----- nvinfo : EIATTR_PARAM_CBANK
	.align		4
        /*00b8*/ 	.byte	0x04, 0x0a
        /*00ba*/ 	.short	(.L_67 - .L_66)
	.align		4
.L_66:
        /*00bc*/ 	.word	index@(.nv.constant0._Z13step_1_kernelPfS_PiS_S0_S0_)
        /*00c0*/ 	.short	0x0380
        /*00c2*/ 	.short	0x0030


	//----- nvinfo : EIATTR_SW_WAR
	.align		4
.L_67:
        /*00c4*/ 	.byte	0x04, 0x36
        /*00c6*/ 	.short	(.L_69 - .L_68)
.L_68:
        /*00c8*/ 	.word	0x00000008
.L_69:


//--------------------- .nv.callgraph             --------------------------
	.section	.nv.callgraph,"",@"SHT_CUDA_CALLGRAPH"
	.align	4
	.sectionentsize	8
	.align		4
        /*0000*/ 	.word	0x00000000
	.align		4
        /*0004*/ 	.word	0xffffffff
	.align		4
        /*0008*/ 	.word	index@(_Z13step_1_kernelPfS_PiS_S0_S0_)
	.align		4
        /*000c*/ 	.word	index@(vprintf)
	.align		4
        /*0010*/ 	.word	0x00000000
	.align		4
        /*0014*/ 	.word	0xfffffffe
	.align		4
        /*0018*/ 	.word	0x00000000
	.align		4
        /*001c*/ 	.word	0xfffffffd
	.align		4
        /*0020*/ 	.word	0x00000000
	.align		4
        /*0024*/ 	.word	0xfffffffc


//--------------------- .nv.constant3             --------------------------
	.section	.nv.constant3,"a",@progbits
	.align	4
.nv.constant3:
	.type		gpu_K,@object
	.size		gpu_K,(gpu_n - gpu_K)
gpu_K:
	.zero		4
	.type		gpu_n,@object
	.size		gpu_n,(gpu_d - gpu_n)
gpu_n:
	.zero		4
	.type		gpu_d,@object
	.size		gpu_d,(.L_2 - gpu_d)
gpu_d:
	.zero		4
.L_2:


//--------------------- .nv.constant4             --------------------------
	.section	.nv.constant4,"a",@progbits
	.align	8
	.align		8
.nv.constant4:
        /*0000*/ 	.dword	$str
	.align		8
        /*0008*/ 	.dword	vprintf


//--------------------- .text._Z13step_2_kernelPfS_PiS_ --------------------------
	.section	.text._Z13step_2_kernelPfS_PiS_,"ax",@progbits
	.align	128
        .global         _Z13step_2_kernelPfS_PiS_
        .type           _Z13step_2_kernelPfS_PiS_,@function
        .size           _Z13step_2_kernelPfS_PiS_,(.L_x_74 - _Z13step_2_kernelPfS_PiS_)
        .other          _Z13step_2_kernelPfS_PiS_,@"STO_CUDA_ENTRY STV_DEFAULT"
_Z13step_2_kernelPfS_PiS_:
.text._Z13step_2_kernelPfS_PiS_:
[----:B------:R-:W-:Y:S01]  /*0000*/  LDC R1, c[0x0][0x37c] ;  /* 0x0000df00ff017b82 */ /* 0x000fe20000000800 */
[----:B------:R-:W0:Y:S07]  /*0010*/  S2R R3, SR_TID.Y ;  /* 0x0000000000037919 */ /* 0x000e2e0000002200 */
[----:B------:R-:W-:Y:S01]  /*0020*/  S2UR UR4, SR_CTAID.Y ;  /* 0x00000000000479c3 */ /* 0x000fe20000002600 */
[----:B------:R-:W1:Y:S01]  /*0030*/  LDCU UR5, c[0x0][0x370] ;  /* 0x00006e00ff0577ac */ /* 0x000e620008000800 */
[----:B------:R-:W2:Y:S01]  /*0040*/  S2R R5, SR_TID.X ;  /* 0x0000000000057919 */ /* 0x000ea20000002100 */
[----:B------:R-:W2:Y:S05]  /*0050*/  LDCU UR7, c[0x0][0x360] ;  /* 0x00006c00ff0777ac */ /* 0x000eaa0008000800 */
[----:B------:R-:W1:Y:S01]  /*0060*/  S2UR UR6, SR_CTAID.X ;  /* 0x00000000000679c3 */ /* 0x000e620000002500 */
[----:B------:R-:W3:Y:S07]  /*0070*/  LDCU UR8, c[0x3][URZ] ;  /* 0x00c00000ff0877ac */ /* 0x000eee0008000800 */
[----:B------:R-:W0:Y:S01]  /*0080*/  LDC R0, c[0x0][0x364] ;  /* 0x0000d900ff007b82 */ /* 0x000e220000000800 */
[----:B-1----:R-:W-:-:S06]  /*0090*/  UIMAD UR4, UR4, UR5, UR6 ;  /* 0x00000005040472a4 */ /* 0x002fcc000f8e0206 */
[----:B0-----:R-:W-:-:S04]  /*00a0*/  IMAD R0, R0, UR4, R3 ;  /* 0x0000000400007c24 */ /* 0x001fc8000f8e0203 */
[----:B--2---:R-:W-:-:S05]  /*00b0*/  IMAD R3, R0, UR7, R5 ;  /* 0x0000000700037c24 */ /* 0x004fca000f8e0205 */
[----:B---3--:R-:W-:-:S13]  /*00c0*/  ISETP.GE.AND P0, PT, R3, UR8, PT ;  /* 0x0000000803007c0c */ /* 0x008fda000bf06270 */
[----:B------:R-:W-:Y:S05]  /*00d0*/  @P0 EXIT ;  /* 0x000000000000094d */ /* 0x000fea0003800000 */
[----:B------:R-:W0:Y:S01]  /*00e0*/  LDCU UR5, c[0x3][0x8] ;  /* 0x00c00100ff0577ac */ /* 0x000e220008000800 */
[----:B------:R-:W1:Y:S01]  /*00f0*/  LDCU.64 UR6, c[0x0][0x358] ;  /* 0x00006b00ff0677ac */ /* 0x000e620008000a00 */
[----:B0-----:R-:W-:-:S09]  /*0100*/  UISETP.GE.AND UP0, UPT, UR5, 0x1, UPT ;  /* 0x000000010500788c */ /* 0x001fd2000bf06270 */
[----:B-1----:R-:W-:Y:S05]  /*0110*/  BRA.U !UP0, `(.L_x_0) ;  /* 0x0000000908a87547 */ /* 0x002fea000b800000 */
[----:B------:R-:W0:Y:S01]  /*0120*/  LDC.64 R16, c[0x0][0x390] ;  /* 0x0000e400ff107b82 */ /* 0x000e220000000a00 */
[----:B------:R-:W-:Y:S02]  /*0130*/  UISETP.NE.AND UP0, UPT, UR5, 0x1, UPT ;  /* 0x000000010500788c */ /* 0x000fe4000bf05270 */
[C---:B------:R-:W-:Y:S01]  /*0140*/  IMAD R2, R3.reuse, UR5, RZ ;  /* 0x0000000503027c24 */ /* 0x040fe2000f8e02ff */
[----:B------:R-:W-:Y:S01]  /*0150*/  UMOV UR4, URZ ;  /* 0x000000ff00047c82 */ /* 0x000fe20008000000 */
[----:B0-----:R-:W-:-:S05]  /*0160*/  IMAD.WIDE R16, R3, 0x4, R16 ;  /* 0x0000000403107825 */ /* 0x001fca00078e0210 */
[----:B------:R-:W-:Y:S05]  /*0170*/  BRA.U !UP0, `(.L_x_1) ;  /* 0x0000000508b47547 */ /* 0x000fea000b800000 */
[----:B------:R-:W0:Y:S01]  /*0180*/  LDC.64 R14, c[0x0][0x380] ;  /* 0x0000e000ff0e7b82 */ /* 0x000e220000000a00 */
[----:B------:R-:W-:Y:S01]  /*0190*/  ULOP3.LUT UR4, UR5, 0x7ffffffe, URZ, 0xc0, !UPT ;  /* 0x7ffffffe05047892 */ /* 0x000fe2000f8ec0ff */
[----:B------:R-:W-:-:S03]  /*01a0*/  IMAD.MOV.U32 R3, RZ, RZ, R2 ;  /* 0x000000ffff037224 */ /* 0x000fc600078e0002 */
[----:B------:R-:W-:-:S03]  /*01b0*/  UIADD3 UR4, UPT, UPT, -UR4, URZ, URZ ;  /* 0x000000ff04047290 */ /* 0x000fc6000fffe1ff */
[----:B------:R-:W1:Y:S09]  /*01c0*/  LDC.64 R12, c[0x0][0x388] ;  /* 0x0000e200ff0c7b82 */ /* 0x000e720000000a00 */
.L_x_13:
[----:B--2---:R-:W2:Y:S01]  /*01d0*/  LDG.E R4, desc[UR6][R16.64] ;  /* 0x0000000610047981 */ /* 0x004ea2000c1e1900 */
[----:B0-----:R-:W-:-:S05]  /*01e0*/  IMAD.WIDE R10, R3, 0x4, R14 ;  /* 0x00000004030a7825 */ /* 0x001fca00078e020e */
[----:B---3--:R-:W3:Y:S01]  /*01f0*/  LDG.E R0, desc[UR6][R10.64] ;  /* 0x000000060a007981 */ /* 0x008ee2000c1e1900 */
[----:B------:R-:W-:Y:S01]  /*0200*/  BSSY.RECONVERGENT B0, `(.L_x_2) ;  /* 0x000000e000007945 */ /* 0x000fe20003800200 */
[----:B-1----:R-:W-:Y:S01]  /*0210*/  IMAD.WIDE R8, R3, 0x4, R12 ;  /* 0x0000000403087825 */ /* 0x002fe200078e020c */
[----:B--2---:R-:W-:-:S04]  /*0220*/  I2FP.F32.S32 R19, R4 ;  /* 0x0000000400137245 */ /* 0x004fc80000201400 */
[----:B------:R-:W0:Y:S08]  /*0230*/  MUFU.RCP R4, R19 ;  /* 0x0000001300047308 */ /* 0x000e300000001000 */
[----:B---3--:R-:W1:Y:S01]  /*0240*/  FCHK P0, R0, R19 ;  /* 0x0000001300007302 */ /* 0x008e620000000000 */
[----:B0-----:R-:W-:-:S04]  /*0250*/  FFMA R7, -R19, R4, 1 ;  /* 0x3f80000013077423 */ /* 0x001fc80000000104 */
[----:B------:R-:W-:-:S04]  /*0260*/  FFMA R7, R4, R7, R4 ;  /* 0x0000000704077223 */ /* 0x000fc80000000004 */
[----:B------:R-:W-:-:S04]  /*0270*/  FFMA R4, R0, R7, RZ ;  /* 0x0000000700047223 */ /* 0x000fc800000000ff */
[----:B------:R-:W-:-:S04]  /*0280*/  FFMA R6, -R19, R4, R0 ;  /* 0x0000000413067223 */ /* 0x000fc80000000100 */
[----:B------:R-:W-:Y:S01]  /*0290*/  FFMA R21, R7, R6, R4 ;  /* 0x0000000607157223 */ /* 0x000fe20000000004 */
[----:B-1----:R-:W-:Y:S06]  /*02a0*/  @!P0 BRA `(.L_x_3) ;  /* 0x00000000000c8947 */ /* 0x002fec0003800000 */
[----:B------:R-:W-:-:S07]  /*02b0*/  MOV R18, 0x2d0 ;  /* 0x000002d000127802 */ /* 0x000fce0000000f00 */
[----:B------:R-:W-:Y:S05]  /*02c0*/  CALL.REL.NOINC `($__internal_1_$__cuda_sm3x_div_rn_noftz_f32_slowpath) ;  /* 0x0000000800e47944 */ /* 0x000fea0003c00000 */
[----:B------:R-:W-:-:S07]  /*02d0*/  IMAD.MOV.U32 R21, RZ, RZ, R0 ;  /* 0x000000ffff157224 */ /* 0x000fce00078e0000 */
.L_x_3:
[----:B------:R-:W-:Y:S05]  /*02e0*/  BSYNC.RECONVERGENT B0 ;  /* 0x0000000000007941 */ /* 0x000fea0003800200 */
.L_x_2:
[----:B------:R0:W-:Y:S04]  /*02f0*/  STG.E desc[UR6][R10.64], R21 ;  /* 0x000000150a007986 */ /* 0x0001e8000c101906 */
[----:B------:R-:W2:Y:S01]  /*0300*/  LDG.E R4, desc[UR6][R8.64] ;  /* 0x0000000608047981 */ /* 0x000ea2000c1e1900 */
[----:B------:R-:W-:Y:S01]  /*0310*/  BSSY.RECONVERGENT B0, `(.L_x_4) ;  /* 0x0000006000007945 */ /* 0x000fe20003800200 */
[----:B------:R-:W-:Y:S01]  /*0320*/  MOV R0, 0x370 ;  /* 0x0000037000007802 */ /* 0x000fe20000000f00 */
[----:B--2---:R-:W-:-:S04]  /*0330*/  FADD R4, R4, -R21 ;  /* 0x8000001504047221 */ /* 0x004fc80000000000 */
[----:B------:R-:W1:Y:S02]  /*0340*/  F2F.F64.F32 R6, R4 ;  /* 0x0000000400067310 */ /* 0x000e640000201800 */
[----:B01----:R-:W-:-:S11]  /*0350*/  DADD R28, -RZ, |R6| ;  /* 0x00000000ff1c7229 */ /* 0x003fd60000000506 */
[----:B------:R-:W-:Y:S05]  /*0360*/  CALL.REL.NOINC `($_Z13step_2_kernelPfS_PiS_$__internal_accurate_pow) ;  /* 0x0000001000547944 */ /* 0x000fea0003c00000 */
[----:B------:R-:W-:Y:S05]  /*0370*/  BSYNC.RECONVERGENT B0 ;  /* 0x0000000000007941 */ /* 0x000fea0003800200 */
.L_x_4:
[----:B------:R-:W2:Y:S04]  /*0380*/  LDG.E R21, desc[UR6][R16.64] ;  /* 0x0000000610157981 */ /* 0x000ea8000c1e1900 */
[----:B------:R0:W5:Y:S01]  /*0390*/  LDG.E R0, desc[UR6][R10.64+0x4] ;  /* 0x000004060a007981 */ /* 0x000162000c1e1900 */
[----:B------:R-:W-:Y:S01]  /*03a0*/  DADD R18, R6, 2 ;  /* 0x4000000006127429 */ /* 0x000fe20000000000 */
[C---:B------:R-:W-:Y:S01]  /*03b0*/  FSETP.NEU.AND P1, PT, R4.reuse, RZ, PT ;  /* 0x000000ff0400720b */ /* 0x040fe20003f2d000 */
[----:B------:R-:W-:Y:S01]  /*03c0*/  BSSY.RECONVERGENT B0, `(.L_x_5) ;  /* 0x0000010000007945 */ /* 0x000fe20003800200 */
[----:B------:R-:W-:Y:S02]  /*03d0*/  FSETP.NEU.AND P0, PT, R4, 1, PT ;  /* 0x3f8000000400780b */ /* 0x000fe40003f0d000 */
[----:B------:R-:W-:-:S05]  /*03e0*/  FSEL R23, R24, RZ, P1 ;  /* 0x000000ff18177208 */ /* 0x000fca0000800000 */
[----:B------:R-:W-:Y:S02]  /*03f0*/  LOP3.LUT R22, R19, 0x7ff00000, RZ, 0xc0, !PT ;  /* 0x7ff0000013167812 */ /* 0x000fe400078ec0ff */
[----:B------:R0:W1:Y:S02]  /*0400*/  F2F.F64.F32 R18, R5 ;  /* 0x0000000500127310 */ /* 0x0000640000201800 */
[----:B------:R-:W-:Y:S02]  /*0410*/  ISETP.NE.AND P2, PT, R22, 0x7ff00000, PT ;  /* 0x7ff000001600780c */ /* 0x000fe40003f45270 */
[----:B------:R-:W-:Y:S02]  /*0420*/  FSEL R22, R20, RZ, P1 ;  /* 0x000000ff14167208 */ /* 0x000fe40000800000 */
[----:B--2---:R-:W-:-:S04]  /*0430*/  I2FP.F32.S32 R21, R21 ;  /* 0x0000001500157245 */ /* 0x004fc80000201400 */
[----:B------:R0:W2:Y:S05]  /*0440*/  MUFU.RCP R26, R21 ;  /* 0x00000015001a7308 */ /* 0x0000aa0000001000 */
[----:B-1----:R-:W-:Y:S05]  /*0450*/  @P2 BRA `(.L_x_6) ;  /* 0x0000000000182947 */ /* 0x002fea0003800000 */
[----:B------:R-:W-:-:S13]  /*0460*/  FSETP.NAN.AND P1, PT, R4, R4, PT ;  /* 0x000000040400720b */ /* 0x000fda0003f28000 */
[----:B------:R-:W-:Y:S01]  /*0470*/  @P1 DADD R22, R6, 2 ;  /* 0x4000000006161429 */ /* 0x000fe20000000000 */
[----:B------:R-:W-:Y:S10]  /*0480*/  @P1 BRA `(.L_x_6) ;  /* 0x00000000000c1947 */ /* 0x000ff40003800000 */
[----:B------:R-:W-:-:S14]  /*0490*/  DSETP.NEU.AND P1, PT, |R6|, +INF , PT ;  /* 0x7ff000000600742a */ /* 0x000fdc0003f2d200 */
[----:B------:R-:W-:Y:S02]  /*04a0*/  @!P1 IMAD.MOV.U32 R22, RZ, RZ, 0x0 ;  /* 0x00000000ff169424 */ /* 0x000fe400078e00ff */
[----:B------:R-:W-:-:S07]  /*04b0*/  @!P1 IMAD.MOV.U32 R23, RZ, RZ, 0x7ff00000 ;  /* 0x7ff00000ff179424 */ /* 0x000fce00078e00ff */
.L_x_6:
[----:B------:R-:W-:Y:S05]  /*04c0*/  BSYNC.RECONVERGENT B0 ;  /* 0x0000000000007941 */ /* 0x000fea0003800200 */
.L_x_5:
[----:B------:R-:W-:Y:S01]  /*04d0*/  FSEL R4, R22, RZ, P0 ;  /* 0x000000ff16047208 */ /* 0x000fe20000000000 */
[----:B--2---:R-:W-:Y:S01]  /*04e0*/  FFMA R7, -R21, R26, 1 ;  /* 0x3f80000015077423 */ /* 0x004fe2000000011a */
[----:B0-----:R-:W-:Y:S01]  /*04f0*/  FSEL R5, R23, 1.875, P0 ;  /* 0x3ff0000017057808 */ /* 0x001fe20000000000 */
[----:B-----5:R-:W0:Y:S01]  /*0500*/  FCHK P0, R0, R21 ;  /* 0x0000001500007302 */ /* 0x020e220000000000 */
[----:B------:R-:W-:Y:S01]  /*0510*/  BSSY.RECONVERGENT B0, `(.L_x_7) ;  /* 0x000000c000007945 */ /* 0x000fe20003800200 */
[----:B------:R-:W-:-:S03]  /*0520*/  FFMA R7, R26, R7, R26 ;  /* 0x000000071a077223 */ /* 0x000fc6000000001a */
[----:B------:R-:W-:Y:S01]  /*0530*/  DADD R4, R18, R4 ;  /* 0x0000000012047229 */ /* 0x000fe20000000004 */
[----:B------:R-:W-:-:S04]  /*0540*/  FFMA R6, R0, R7, RZ ;  /* 0x0000000700067223 */ /* 0x000fc800000000ff */
[----:B------:R-:W-:-:S04]  /*0550*/  FFMA R18, -R21, R6, R0 ;  /* 0x0000000615127223 */ /* 0x000fc80000000100 */
[----:B------:R-:W-:Y:S01]  /*0560*/  FFMA R19, R7, R18, R6 ;  /* 0x0000001207137223 */ /* 0x000fe20000000006 */
[----:B------:R1:W2:Y:S01]  /*0570*/  F2F.F32.F64 R4, R4 ;  /* 0x0000000400047310 */ /* 0x0002a20000301000 */
[----:B0-----:R-:W-:Y:S05]  /*0580*/  @!P0 BRA `(.L_x_8) ;  /* 0x0000000000108947 */ /* 0x001fea0003800000 */
[----:B------:R-:W-:Y:S01]  /*0590*/  IMAD.MOV.U32 R19, RZ, RZ, R21 ;  /* 0x000000ffff137224 */ /* 0x000fe200078e0015 */
[----:B------:R-:W-:-:S07]  /*05a0*/  MOV R18, 0x5c0 ;  /* 0x000005c000127802 */ /* 0x000fce0000000f00 */
[----:B-12---:R-:W-:Y:S05]  /*05b0*/  CALL.REL.NOINC `($__internal_1_$__cuda_sm3x_div_rn_noftz_f32_slowpath) ;  /* 0x0000000800287944 */ /* 0x006fea0003c00000 */
[----:B------:R-:W-:-:S07]  /*05c0*/  IMAD.MOV.U32 R19, RZ, RZ, R0 ;  /* 0x000000ffff137224 */ /* 0x000fce00078e0000 */
.L_x_8:
[----:B------:R-:W-:Y:S05]  /*05d0*/  BSYNC.RECONVERGENT B0 ;  /* 0x0000000000007941 */ /* 0x000fea0003800200 */
.L_x_7:
[----:B------:R0:W-:Y:S04]  /*05e0*/  STG.E desc[UR6][R10.64+0x4], R19 ;  /* 0x000004130a007986 */ /* 0x0001e8000c101906 */
[----:B------:R-:W1:Y:S01]  /*05f0*/  LDG.E R8, desc[UR6][R8.64+0x4] ;  /* 0x0000040608087981 */ /* 0x000e62000c1e1900 */
[----:B------:R-:W-:Y:S01]  /*0600*/  BSSY.RECONVERGENT B0, `(.L_x_9) ;  /* 0x0000006000007945 */ /* 0x000fe20003800200 */
[----:B------:R-:W-:Y:S01]  /*0610*/  MOV R0, 0x660 ;  /* 0x0000066000007802 */ /* 0x000fe20000000f00 */
[----:B-1----:R-:W-:-:S04]  /*0620*/  FADD R5, R8, -R19 ;  /* 0x8000001308057221 */ /* 0x002fc80000000000 */
[----:B------:R-:W1:Y:S02]  /*0630*/  F2F.F64.F32 R6, R5 ;  /* 0x0000000500067310 */ /* 0x000e640000201800 */
[----:B01----:R-:W-:-:S11]  /*0640*/  DADD R28, -RZ, |R6| ;  /* 0x00000000ff1c7229 */ /* 0x003fd60000000506 */
[----:B--2---:R-:W-:Y:S05]  /*0650*/  CALL.REL.NOINC `($_Z13step_2_kernelPfS_PiS_$__internal_accurate_pow) ;  /* 0x0000000c00987944 */ /* 0x004fea0003c00000 */
[----:B------:R-:W-:Y:S05]  /*0660*/  BSYNC.RECONVERGENT B0 ;  /* 0x0000000000007941 */ /* 0x000fea0003800200 */
.L_x_9:
[----:B------:R-:W-:Y:S01]  /*0670*/  DADD R8, R6, 2 ;  /* 0x4000000006087429 */ /* 0x000fe20000000000 */
[----:B------:R-:W-:Y:S01]  /*0680*/  FSETP.NEU.AND P0, PT, R5, RZ, PT ;  /* 0x000000ff0500720b */ /* 0x000fe20003f0d000 */
[----:B------:R-:W-:Y:S03]  /*0690*/  BSSY.RECONVERGENT B0, `(.L_x_10) ;  /* 0x000000e000007945 */ /* 0x000fe60003800200 */
[----:B------:R-:W-:Y:S02]  /*06a0*/  FSEL R20, R20, RZ, P0 ;  /* 0x000000ff14147208 */ /* 0x000fe40000000000 */
[----:B------:R-:W-:-:S03]  /*06b0*/  FSEL R21, R24, RZ, P0 ;  /* 0x000000ff18157208 */ /* 0x000fc60000000000 */
[----:B------:R-:W-:-:S04]  /*06c0*/  LOP3.LUT R8, R9, 0x7ff00000, RZ, 0xc0, !PT ;  /* 0x7ff0000009087812 */ /* 0x000fc800078ec0ff */
[----:B------:R-:W-:-:S13]  /*06d0*/  ISETP.NE.AND P1, PT, R8, 0x7ff00000, PT ;  /* 0x7ff000000800780c */ /* 0x000fda0003f25270 */
[----:B------:R-:W-:Y:S05]  /*06e0*/  @P1 BRA `(.L_x_11) ;  /* 0x0000000000201947 */ /* 0x000fea0003800000 */
[----:B------:R-:W-:-:S13]  /*06f0*/  FSETP.NAN.AND P0, PT, R5, R5, PT ;  /* 0x000000050500720b */ /* 0x000fda0003f08000 */
[----:B------:R-:W-:Y:S05]  /*0700*/  @P0 BRA `(.L_x_12) ;  /* 0x0000000000140947 */ /* 0x000fea0003800000 */
[----:B------:R-:W-:-:S14]  /*0710*/  DSETP.NEU.AND P0, PT, |R6|, +INF , PT ;  /* 0x7ff000000600742a */ /* 0x000fdc0003f0d200 */
[----:B------:R-:W-:Y:S05]  /*0720*/  @P0 BRA `(.L_x_11) ;  /* 0x0000000000100947 */ /* 0x000fea0003800000 */
[----:B------:R-:W-:Y:S02]  /*0730*/  IMAD.MOV.U32 R20, RZ, RZ, 0x0 ;  /* 0x00000000ff147424 */ /* 0x000fe400078e00ff */
[----:B------:R-:W-:Y:S01]  /*0740*/  IMAD.MOV.U32 R21, RZ, RZ, 0x7ff00000 ;  /* 0x7ff00000ff157424 */ /* 0x000fe200078e00ff */
[----:B------:R-:W-:Y:S06]  /*0750*/  BRA `(.L_x_11) ;  /* 0x0000000000047947 */ /* 0x000fec0003800000 */
.L_x_12:
[----:B------:R-:W-:-:S11]  /*0760*/  DADD R20, R6, 2 ;  /* 0x4000000006147429 */ /* 0x000fd60000000000 */
.L_x_11:
[----:B------:R-:W-:Y:S05]  /*0770*/  BSYNC.RECONVERGENT B0 ;  /* 0x0000000000007941 */ /* 0x000fea0003800200 */
.L_x_10:
[----:B------:R-:W0:Y:S01]  /*0780*/  F2F.F64.F32 R6, R4 ;  /* 0x0000000400067310 */ /* 0x000e220000201800 */
[----:B------:R-:W-:Y:S01]  /*0790*/  FSETP.NEU.AND P0, PT, R5, 1, PT ;  /* 0x3f8000000500780b */ /* 0x000fe20003f0d000 */
[----:B------:R-:W-:Y:S01]  /*07a0*/  UIADD3 UR4, UPT, UPT, UR4, 0x2, URZ ;  /* 0x0000000204047890 */ /* 0x000fe2000fffe0ff */
[----:B------:R-:W-:Y:S02]  /*07b0*/  VIADD R3, R3, 0x2 ;  /* 0x0000000203037836 */ /* 0x000fe40000000000 */
[----:B------:R-:W-:Y:S01]  /*07c0*/  FSEL R8, R20, RZ, P0 ;  /* 0x000000ff14087208 */ /* 0x000fe20000000000 */
[----:B------:R-:W-:Y:S01]  /*07d0*/  UISETP.NE.AND UP0, UPT, UR4, URZ, UPT ;  /* 0x000000ff0400728c */ /* 0x000fe2000bf05270 */
[----:B------:R-:W-:-:S06]  /*07e0*/  FSEL R9, R21, 1.875, P0 ;  /* 0x3ff0000015097808 */ /* 0x000fcc0000000000 */
[----:B0-----:R-:W-:-:S06]  /*07f0*/  DADD R6, R6, R8 ;  /* 0x0000000006067229 */ /* 0x001fcc0000000008 */
[----:B------:R2:W3:Y:S01]  /*0800*/  F2F.F32.F64 R5, R6 ;  /* 0x0000000600057310 */ /* 0x0004e20000301000 */
[----:B------:R-:W-:Y:S05]  /*0810*/  BRA.U UP0, `(.L_x_13) ;  /* 0xfffffff9006c7547 */ /* 0x000fea000b83ffff */
[----:B------:R-:W0:Y:S01]  /*0820*/  LDCU UR5, c[0x3][0x8] ;  /* 0x00c00100ff0577ac */ /* 0x000e220008000800 */
[----:B--23--:R1:W2:Y:S02]  /*0830*/  F2F.F64.F32 R6, R5 ;  /* 0x0000000500067310 */ /* 0x00c2a40000201800 */
[----:B012---:R-:W-:-:S12]  /*0840*/  ULOP3.LUT UR4, UR5, 0x7ffffffe, URZ, 0xc0, !UPT ;  /* 0x7ffffffe05047892 */ /* 0x007fd8000f8ec0ff */
.L_x_1:
[----:B------:R-:W-:-:S04]  /*0850*/  ULOP3.LUT UR5, UR5, 0x1, URZ, 0xc0, !UPT ;  /* 0x0000000105057892 */ /* 0x000fc8000f8ec0ff */
[----:B------:R-:W-:-:S09]  /*0860*/  UISETP.NE.U32.AND UP0, UPT, UR5, 0x1, UPT ;  /* 0x000000010500788c */ /* 0x000fd2000bf05070 */
[----:B------:R-:W-:Y:S05]  /*0870*/  BRA.U UP0, `(.L_x_0) ;  /* 0x0000000100d07547 */ /* 0x000fea000b800000 */
[----:B------:R-:W0:Y:S01]  /*0880*/  LDC.64 R8, c[0x0][0x380] ;  /* 0x0000e000ff087b82 */ /* 0x000e220000000a00 */
[----:B------:R-:W2:Y:S01]  /*0890*/  LDG.E R16, desc[UR6][R16.64] ;  /* 0x0000000610107981 */ /* 0x000ea2000c1e1900 */
[----:B------:R-:W-:-:S04]  /*08a0*/  VIADD R2, R2, UR4 ;  /* 0x0000000402027c36 */ /* 0x000fc80008000000 */
[----:B0-----:R-:W-:-:S05]  /*08b0*/  IMAD.WIDE R8, R2, 0x4, R8 ;  /* 0x0000000402087825 */ /* 0x001fca00078e0208 */
[----:B------:R-:W3:Y:S01]  /*08c0*/  LDG.E R0, desc[UR6][R8.64] ;  /* 0x0000000608007981 */ /* 0x000ee2000c1e1900 */
[----:B------:R-:W-:Y:S01]  /*08d0*/  BSSY.RECONVERGENT B0, `(.L_x_14) ;  /* 0x000000d000007945 */ /* 0x000fe20003800200 */
[----:B--2---:R-:W-:-:S04]  /*08e0*/  I2FP.F32.S32 R19, R16 ;  /* 0x0000001000137245 */ /* 0x004fc80000201400 */
[----:B------:R-:W0:Y:S02]  /*08f0*/  MUFU.RCP R4, R19 ;  /* 0x0000001300047308 */ /* 0x000e240000001000 */
[----:B0-----:R-:W-:-:S04]  /*0900*/  FFMA R3, -R19, R4, 1 ;  /* 0x3f80000013037423 */ /* 0x001fc80000000104 */
[----:B------:R-:W-:Y:S02]  /*0910*/  FFMA R3, R4, R3, R4 ;  /* 0x0000000304037223 */ /* 0x000fe40000000004 */
[----:B---3--:R-:W0:Y:S02]  /*0920*/  FCHK P0, R0, R19 ;  /* 0x0000001300007302 */ /* 0x008e240000000000 */
[----:B------:R-:W-:-:S04]  /*0930*/  FFMA R4, R0, R3, RZ ;  /* 0x0000000300047223 */ /* 0x000fc800000000ff */
[----:B------:R-:W-:-:S04]  /*0940*/  FFMA R5, -R19, R4, R0 ;  /* 0x0000000413057223 */ /* 0x000fc80000000100 */
[----:B------:R-:W-:Y:S01]  /*0950*/  FFMA R3, R3, R5, R4 ;  /* 0x0000000503037223 */ /* 0x000fe20000000004 */
[----:B0-----:R-:W-:Y:S06]  /*0960*/  @!P0 BRA `(.L_x_15) ;  /* 0x00000000000c8947 */ /* 0x001fec0003800000 */
[----:B------:R-:W-:-:S07]  /*0970*/  MOV R18, 0x990 ;  /* 0x0000099000127802 */ /* 0x000fce0000000f00 */
[----:B------:R-:W-:Y:S05]  /*0980*/  CALL.REL.NOINC `($__internal_1_$__cuda_sm3x_div_rn_noftz_f32_slowpath) ;  /* 0x0000000400347944 */ /* 0x000fea0003c00000 */
[----:B------:R-:W-:-:S07]  /*0990*/  IMAD.MOV.U32 R3, RZ, RZ, R0 ;  /* 0x000000ffff037224 */ /* 0x000fce00078e0000 */
.L_x_15:
[----:B------:R-:W-:Y:S05]  /*09a0*/  BSYNC.RECONVERGENT B0 ;  /* 0x0000000000007941 */ /* 0x000fea0003800200 */
.L_x_14:
[----:B------:R-:W0:Y:S01]  /*09b0*/  LDC.64 R10, c[0x0][0x388] ;  /* 0x0000e200ff0a7b82 */ /* 0x000e220000000a00 */
[----:B------:R1:W-:Y:S01]  /*09c0*/  STG.E desc[UR6][R8.64], R3 ;  /* 0x0000000308007986 */ /* 0x0003e2000c101906 */
[----:B0-----:R-:W-:-:S05]  /*09d0*/  IMAD.WIDE R10, R2, 0x4, R10 ;  /* 0x00000004020a7825 */ /* 0x001fca00078e020a */
[----:B------:R-:W2:Y:S01]  /*09e0*/  LDG.E R2, desc[UR6][R10.64] ;  /* 0x000000060a027981 */ /* 0x000ea2000c1e1900 */
[----:B------:R-:W-:Y:S01]  /*09f0*/  BSSY.RECONVERGENT B0, `(.L_x_16) ;  /* 0x0000006000007945 */ /* 0x000fe20003800200 */
[----:B------:R-:W-:Y:S01]  /*0a00*/  MOV R0, 0xa50 ;  /* 0x00000a5000007802 */ /* 0x000fe20000000f00 */
[----:B--2---:R-:W-:-:S04]  /*0a10*/  FADD R2, R2, -R3 ;  /* 0x8000000302027221 */ /* 0x004fc80000000000 */
[----:B------:R-:W0:Y:S02]  /*0a20*/  F2F.F64.F32 R4, R2 ;  /* 0x0000000200047310 */ /* 0x000e240000201800 */
[----:B01----:R-:W-:-:S11]  /*0a30*/  DADD R28, -RZ, |R4| ;  /* 0x00000000ff1c7229 */ /* 0x003fd60000000504 */
[----:B------:R-:W-:Y:S05]  /*0a40*/  CALL.REL.NOINC `($_Z13step_2_kernelPfS_PiS_$__internal_accurate_pow) ;  /* 0x00000008009c7944 */ /* 0x000fea0003c00000 */
[----:B------:R-:W-:Y:S05]  /*0a50*/  BSYNC.RECONVERGENT B0 ;  /* 0x0000000000007941 */ /* 0x000fea0003800200 */
.L_x_16:
        /* <DEDUP_REMOVED lines=15> */
.L_x_19:
[----:B------:R-:W-:-:S11]  /*0b50*/  DADD R20, R4, 2 ;  /* 0x4000000004147429 */ /* 0x000fd60000000000 */
.L_x_18:
[----:B------:R-:W-:Y:S05]  /*0b60*/  BSYNC.RECONVERGENT B0 ;  /* 0x0000000000007941 */ /* 0x000fea0003800200 */
.L_x_17:
[----:B------:R-:W-:-:S04]  /*0b70*/  FSETP.NEU.AND P0, PT, R2, 1, PT ;  /* 0x3f8000000200780b */ /* 0x000fc80003f0d000 */
[----:B------:R-:W-:Y:S02]  /*0b80*/  FSEL R2, R20, RZ, P0 ;  /* 0x000000ff14027208 */ /* 0x000fe40000000000 */
[----:B------:R-:W-:-:S06]  /*0b90*/  FSEL R3, R21, 1.875, P0 ;  /* 0x3ff0000015037808 */ /* 0x000fcc0000000000 */
[----:B------:R-:W-:-:S06]  /*0ba0*/  DADD R6, R6, R2 ;  /* 0x0000000006067229 */ /* 0x000fcc0000000002 */
[----:B------:R0:W1:Y:S05]  /*0bb0*/  F2F.F32.F64 R5, R6 ;  /* 0x0000000600057310 */ /* 0x00006a0000301000 */
.L_x_0:
[----:B-1----:R-:W-:Y:S01]  /*0bc0*/  VIADD R0, R5, 0xf3000000 ;  /* 0xf300000005007836 */ /* 0x002fe20000000000 */
[----:B------:R1:W2:Y:S01]  /*0bd0*/  MUFU.RSQ R2, R5 ;  /* 0x0000000500027308 */ /* 0x0002a20000001400 */
[----:B------:R-:W-:Y:S03]  /*0be0*/  BSSY.RECONVERGENT B0, `(.L_x_20) ;  /* 0x000000b000007945 */ /* 0x000fe60003800200 */
[----:B------:R-:W-:-:S13]  /*0bf0*/  ISETP.GT.U32.AND P0, PT, R0, 0x727fffff, PT ;  /* 0x727fffff0000780c */ /* 0x000fda0003f04070 */
[----:B-12---:R-:W-:Y:S05]  /*0c00*/  @!P0 BRA `(.L_x_21) ;  /* 0x0000000000108947 */ /* 0x006fea0003800000 */
[----:B0-----:R-:W-:-:S07]  /*0c10*/  MOV R6, 0xc30 ;  /* 0x00000c3000067802 */ /* 0x001fce0000000f00 */
[----:B------:R-:W-:Y:S05]  /*0c20*/  CALL.REL.NOINC `($__internal_0_$__cuda_sm20_sqrt_rn_f32_slowpath) ;  /* 0x0000000000347944 */ /* 0x000fea0003c00000 */
[----:B------:R-:W-:Y:S01]  /*0c30*/  IMAD.MOV.U32 R5, RZ, RZ, R0 ;  /* 0x000000ffff057224 */ /* 0x000fe200078e0000 */
[----:B------:R-:W-:Y:S06]  /*0c40*/  BRA `(.L_x_22) ;  /* 0x0000000000107947 */ /* 0x000fec0003800000 */
.L_x_21:
[C---:B------:R-:W-:Y:S01]  /*0c50*/  FMUL.FTZ R0, R2.reuse, R5 ;  /* 0x0000000502007220 */ /* 0x040fe20000410000 */
[----:B------:R-:W-:-:S03]  /*0c60*/  FMUL.FTZ R2, R2, 0.5 ;  /* 0x3f00000002027820 */ /* 0x000fc60000410000 */
[----:B------:R-:W-:-:S04]  /*0c70*/  FFMA R5, -R0, R0, R5 ;  /* 0x0000000000057223 */ /* 0x000fc80000000105 */
[----:B------:R-:W-:-:S07]  /*0c80*/  FFMA R5, R5, R2, R0 ;  /* 0x0000000205057223 */ /* 0x000fce0000000000 */
.L_x_22:
[----:B------:R-:W-:Y:S05]  /*0c90*/  BSYNC.RECONVERGENT B0 ;  /* 0x0000000000007941 */ /* 0x000fea0003800200 */
.L_x_20:
[----:B------:R-:W1:Y:S02]  /*0ca0*/  LDC.64 R2, c[0x0][0x398] ;  /* 0x0000e600ff027b82 */ /* 0x000e640000000a00 */
[----:B-1----:R-:W2:Y:S02]  /*0cb0*/  LDG.E R0, desc[UR6][R2.64] ;  /* 0x0000000602007981 */ /* 0x002ea4000c1e1900 */
[----:B--2---:R-:W-:-:S13]  /*0cc0*/  FSETP.GT.AND P0, PT, R5, R0, PT ;  /* 0x000000000500720b */ /* 0x004fda0003f04000 */
[----:B------:R-:W-:Y:S05]  /*0cd0*/  @!P0 EXIT ;  /* 0x000000000000894d */ /* 0x000fea0003800000 */
[----:B------:R-:W-:Y:S01]  /*0ce0*/  ATOMG.E.EXCH.STRONG.GPU PT, RZ, desc[UR6][R2.64], R5 ;  /* 0x8000000502ff79a8 */ /* 0x000fe2000c1ef106 */
[----:B------:R-:W-:Y:S05]  /*0cf0*/  EXIT ;  /* 0x000000000000794d */ /* 0x000fea0003800000 */
        .weak           $__internal_0_$__cuda_sm20_sqrt_rn_f32_slowpath
        .type           $__internal_0_$__cuda_sm20_sqrt_rn_f32_slowpath,@function
        .size           $__internal_0_$__cuda_sm20_sqrt_rn_f32_slowpath,($__internal_1_$__cuda_sm3x_div_rn_noftz_f32_slowpath - $__internal_0_$__cuda_sm20_sqrt_rn_f32_slowpath)
$__internal_0_$__cuda_sm20_sqrt_rn_f32_slowpath:
[----:B------:R-:W-:-:S13]  /*0d00*/  LOP3.LUT P0, RZ, R5, 0x7fffffff, RZ, 0xc0, !PT ;  /* 0x7fffffff05ff7812 */ /* 0x000fda000780c0ff */
[----:B------:R-:W-:Y:S01]  /*0d10*/  @!P0 MOV R0, R5 ;  /* 0x0000000500008202 */ /* 0x000fe20000000f00 */
[----:B------:R-:W-:Y:S06]  /*0d20*/  @!P0 BRA `(.L_x_23) ;  /* 0x0000000000408947 */ /* 0x000fec0003800000 */
[----:B------:R-:W-:-:S13]  /*0d30*/  FSETP.GEU.FTZ.AND P0, PT, R5, RZ, PT ;  /* 0x000000ff0500720b */ /* 0x000fda0003f1e000 */
[----:B------:R-:W-:Y:S01]  /*0d40*/  @!P0 IMAD.MOV.U32 R0, RZ, RZ, 0x7fffffff ;  /* 0x7fffffffff008424 */ /* 0x000fe200078e00ff */
[----:B------:R-:W-:Y:S06]  /*0d50*/  @!P0 BRA `(.L_x_23) ;  /* 0x0000000000348947 */ /* 0x000fec0003800000 */
[----:B------:R-:W-:-:S13]  /*0d60*/  FSETP.GTU.FTZ.AND P0, PT, |R5|, +INF , PT ;  /* 0x7f8000000500780b */ /* 0x000fda0003f1c200 */
[----:B------:R-:W-:Y:S01]  /*0d70*/  @P0 FADD.FTZ R0, R5, 1 ;  /* 0x3f80000005000421 */ /* 0x000fe20000010000 */
[----:B------:R-:W-:Y:S06]  /*0d80*/  @P0 BRA `(.L_x_23) ;  /* 0x0000000000280947 */ /* 0x000fec0003800000 */
[----:B------:R-:W-:-:S13]  /*0d90*/  FSETP.NEU.FTZ.AND P0, PT, |R5|, +INF , PT ;  /* 0x7f8000000500780b */ /* 0x000fda0003f1d200 */
[----:B------:R-:W-:-:S04]  /*0da0*/  @P0 FFMA R2, R5, 1.84467440737095516160e+19, RZ ;  /* 0x5f80000005020823 */ /* 0x000fc800000000ff */
[----:B------:R-:W0:Y:S02]  /*0db0*/  @P0 MUFU.RSQ R3, R2 ;  /* 0x0000000200030308 */ /* 0x000e240000001400 */
[----:B0-----:R-:W-:Y:S01]  /*0dc0*/  @P0 FMUL.FTZ R7, R2, R3 ;  /* 0x0000000302070220 */ /* 0x001fe20000410000 */
[----:B------:R-:W-:-:S03]  /*0dd0*/  @P0 FMUL.FTZ R3, R3, 0.5 ;  /* 0x3f00000003030820 */ /* 0x000fc60000410000 */
[----:B------:R-:W-:-:S04]  /*0de0*/  @P0 FADD.FTZ R0, -R7, -RZ ;  /* 0x800000ff07000221 */ /* 0x000fc80000010100 */
[----:B------:R-:W-:Y:S01]  /*0df0*/  @P0 FFMA R4, R7, R0, R2 ;  /* 0x0000000007040223 */ /* 0x000fe20000000002 */
[----:B------:R-:W-:-:S03]  /*0e00*/  @!P0 IMAD.MOV.U32 R0, RZ, RZ, R5 ;  /* 0x000000ffff008224 */ /* 0x000fc600078e0005 */
[----:B------:R-:W-:-:S04]  /*0e10*/  @P0 FFMA R3, R4, R3, R7 ;  /* 0x0000000304030223 */ /* 0x000fc80000000007 */
[----:B------:R-:W-:-:S07]  /*0e20*/  @P0 FMUL.FTZ R0, R3, 2.3283064365386962891e-10 ;  /* 0x2f80000003000820 */ /* 0x000fce0000410000 */
.L_x_23:
[----:B------:R-:W-:Y:S02]  /*0e30*/  IMAD.MOV.U32 R2, RZ, RZ, R6 ;  /* 0x000000ffff027224 */ /* 0x000fe400078e0006 */
[----:B------:R-:W-:-:S04]  /*0e40*/  IMAD.MOV.U32 R3, RZ, RZ, 0x0 ;  /* 0x00000000ff037424 */ /* 0x000fc800078e00ff */
[----:B------:R-:W-:Y:S05]  /*0e50*/  RET.REL.NODEC R2 `(_Z13step_2_kernelPfS_PiS_) ;  /* 0xfffffff002687950 */ /* 0x000fea0003c3ffff */
        .weak           $__internal_1_$__cuda_sm3x_div_rn_noftz_f32_slowpath
        .type           $__internal_1_$__cuda_sm3x_div_rn_noftz_f32_slowpath,@function
        .size           $__internal_1_$__cuda_sm3x_div_rn_noftz_f32_slowpath,($_Z13step_2_kernelPfS_PiS_$__internal_accurate_pow - $__internal_1_$__cuda_sm3x_div_rn_noftz_f32_slowpath)
$__internal_1_$__cuda_sm3x_div_rn_noftz_f32_slowpath:
[----:B------:R-:W-:Y:S01]  /*0e60*/  SHF.R.U32.HI R20, RZ, 0x17, R19 ;  /* 0x00000017ff147819 */ /* 0x000fe20000011613 */
[----:B------:R-:W-:Y:S01]  /*0e70*/  BSSY.RECONVERGENT B1, `(.L_x_24) ;  /* 0x0000062000017945 */ /* 0x000fe20003800200 */
[----:B------:R-:W-:Y:S02]  /*0e80*/  SHF.R.U32.HI R21, RZ, 0x17, R0 ;  /* 0x00000017ff157819 */ /* 0x000fe40000011600 */
[----:B------:R-:W-:Y:S02]  /*0e90*/  LOP3.LUT R20, R20, 0xff, RZ, 0xc0, !PT ;  /* 0x000000ff14147812 */ /* 0x000fe400078ec0ff */
[----:B------:R-:W-:-:S03]  /*0ea0*/  LOP3.LUT R23, R21, 0xff, RZ, 0xc0, !PT ;  /* 0x000000ff15177812 */ /* 0x000fc600078ec0ff */
[----:B------:R-:W-:Y:S02]  /*0eb0*/  VIADD R24, R20, 0xffffffff ;  /* 0xffffffff14187836 */ /* 0x000fe40000000000 */
[----:B------:R-:W-:-:S03]  /*0ec0*/  VIADD R22, R23, 0xffffffff ;  /* 0xffffffff17167836 */ /* 0x000fc60000000000 */
[----:B------:R-:W-:-:S04]  /*0ed0*/  ISETP.GT.U32.AND P0, PT, R24, 0xfd, PT ;  /* 0x000000fd1800780c */ /* 0x000fc80003f04070 */
[----:B------:R-:W-:-:S13]  /*0ee0*/  ISETP.GT.U32.OR P0, PT, R22, 0xfd, P0 ;  /* 0x000000fd1600780c */ /* 0x000fda0000704470 */
[----:B------:R-:W-:Y:S01]  /*0ef0*/  @!P0 IMAD.MOV.U32 R21, RZ, RZ, RZ ;  /* 0x000000ffff158224 */ /* 0x000fe200078e00ff */
[----:B------:R-:W-:Y:S06]  /*0f00*/  @!P0 BRA `(.L_x_25) ;  /* 0x00000000005c8947 */ /* 0x000fec0003800000 */
[----:B------:R-:W-:Y:S02]  /*0f10*/  FSETP.GTU.FTZ.AND P0, PT, |R0|, +INF , PT ;  /* 0x7f8000000000780b */ /* 0x000fe40003f1c200 */
[----:B------:R-:W-:-:S04]  /*0f20*/  FSETP.GTU.FTZ.AND P1, PT, |R19|, +INF , PT ;  /* 0x7f8000001300780b */ /* 0x000fc80003f3c200 */
[----:B------:R-:W-:-:S13]  /*0f30*/  PLOP3.LUT P0, PT, P0, P1, PT, 0xf8, 0x8f ;  /* 0x00000000008f781c */ /* 0x000fda0000703f70 */
[----:B------:R-:W-:Y:S05]  /*0f40*/  @P0 BRA `(.L_x_26) ;  /* 0x00000004004c0947 */ /* 0x000fea0003800000 */
[----:B------:R-:W-:-:S13]  /*0f50*/  LOP3.LUT P0, RZ, R19, 0x7fffffff, R0, 0xc8, !PT ;  /* 0x7fffffff13ff7812 */ /* 0x000fda000780c800 */
[----:B------:R-:W-:Y:S05]  /*0f60*/  @!P0 BRA `(.L_x_27) ;  /* 0x00000004003c8947 */ /* 0x000fea0003800000 */
[C---:B------:R-:W-:Y:S02]  /*0f70*/  FSETP.NEU.FTZ.AND P2, PT, |R0|.reuse, +INF , PT ;  /* 0x7f8000000000780b */ /* 0x040fe40003f5d200 */
[----:B------:R-:W-:Y:S02]  /*0f80*/  FSETP.NEU.FTZ.AND P1, PT, |R19|, +INF , PT ;  /* 0x7f8000001300780b */ /* 0x000fe40003f3d200 */
[----:B------:R-:W-:-:S11]  /*0f90*/  FSETP.NEU.FTZ.AND P0, PT, |R0|, +INF , PT ;  /* 0x7f8000000000780b */ /* 0x000fd60003f1d200 */
[----:B------:R-:W-:Y:S05]  /*0fa0*/  @!P1 BRA !P2, `(.L_x_27) ;  /* 0x00000004002c9947 */ /* 0x000fea0005000000 */
[----:B------:R-:W-:-:S04]  /*0fb0*/  LOP3.LUT P2, RZ, R0, 0x7fffffff, RZ, 0xc0, !PT ;  /* 0x7fffffff00ff7812 */ /* 0x000fc8000784c0ff */
[----:B------:R-:W-:-:S13]  /*0fc0*/  PLOP3.LUT P1, PT, P1, P2, PT, 0x2f, 0xf2 ;  /* 0x0000000000f2781c */ /* 0x000fda0000f24577 */
[----:B------:R-:W-:Y:S05]  /*0fd0*/  @P1 BRA `(.L_x_28) ;  /* 0x0000000400181947 */ /* 0x000fea0003800000 */
[----:B------:R-:W-:-:S04]  /*0fe0*/  LOP3.LUT P1, RZ, R19, 0x7fffffff, RZ, 0xc0, !PT ;  /* 0x7fffffff13ff7812 */ /* 0x000fc8000782c0ff */
[----:B------:R-:W-:-:S13]  /*0ff0*/  PLOP3.LUT P0, PT, P0, P1, PT, 0x2f, 0xf2 ;  /* 0x0000000000f2781c */ /* 0x000fda0000702577 */
[----:B------:R-:W-:Y:S05]  /*1000*/  @P0 BRA `(.L_x_29) ;  /* 0x0000000400000947 */ /* 0x000fea0003800000 */
[----:B------:R-:W-:Y:S02]  /*1010*/  ISETP.GE.AND P0, PT, R22, RZ, PT ;  /* 0x000000ff1600720c */ /* 0x000fe40003f06270 */
[----:B------:R-:W-:-:S11]  /*1020*/  ISETP.GE.AND P1, PT, R24, RZ, PT ;  /* 0x000000ff1800720c */ /* 0x000fd60003f26270 */
[----:B------:R-:W-:Y:S02]  /*1030*/  @P0 IMAD.MOV.U32 R21, RZ, RZ, RZ ;  /* 0x000000ffff150224 */ /* 0x000fe400078e00ff */
[----:B------:R-:W-:Y:S01]  /*1040*/  @!P0 FFMA R0, R0, 1.84467440737095516160e+19, RZ ;  /* 0x5f80000000008823 */ /* 0x000fe200000000ff */
[----:B------:R-:W-:Y:S02]  /*1050*/  @!P0 IMAD.MOV.U32 R21, RZ, RZ, -0x40 ;  /* 0xffffffc0ff158424 */ /* 0x000fe400078e00ff */
[----:B------:R-:W-:Y:S02]  /*1060*/  @!P1 FFMA R19, R19, 1.84467440737095516160e+19, RZ ;  /* 0x5f80000013139823 */ /* 0x000fe400000000ff */
[----:B------:R-:W-:-:S07]  /*1070*/  @!P1 VIADD R21, R21, 0x40 ;  /* 0x0000004015159836 */ /* 0x000fce0000000000 */
.L_x_25:
[----:B------:R-:W-:Y:S01]  /*1080*/  LEA R22, R20, 0xc0800000, 0x17 ;  /* 0xc080000014167811 */ /* 0x000fe200078eb8ff */
[----:B------:R-:W-:Y:S01]  /*1090*/  BSSY.RECONVERGENT B2, `(.L_x_30) ;  /* 0x0000036000027945 */ /* 0x000fe20003800200 */
[----:B------:R-:W-:-:S03]  /*10a0*/  IADD3 R23, PT, PT, R23, -0x7f, RZ ;  /* 0xffffff8117177810 */ /* 0x000fc60007ffe0ff */
[----:B------:R-:W-:Y:S02]  /*10b0*/  IMAD.IADD R24, R19, 0x1, -R22 ;  /* 0x0000000113187824 */ /* 0x000fe400078e0a16 */
[C---:B------:R-:W-:Y:S02]  /*10c0*/  IMAD R0, R23.reuse, -0x800000, R0 ;  /* 0xff80000017007824 */ /* 0x040fe400078e0200 */
[----:B------:R0:W1:Y:S01]  /*10d0*/  MUFU.RCP R19, R24 ;  /* 0x0000001800137308 */ /* 0x0000620000001000 */
[----:B------:R-:W-:Y:S01]  /*10e0*/  FADD.FTZ R25, -R24, -RZ ;  /* 0x800000ff18197221 */ /* 0x000fe20000010100 */
[----:B0-----:R-:W-:-:S05]  /*10f0*/  IADD3 R24, PT, PT, R23, 0x7f, -R20 ;  /* 0x0000007f17187810 */ /* 0x001fca0007ffe814 */
[----:B------:R-:W-:Y:S02]  /*1100*/  IMAD.IADD R21, R24, 0x1, R21 ;  /* 0x0000000118157824 */ /* 0x000fe400078e0215 */
[----:B-1----:R-:W-:-:S04]  /*1110*/  FFMA R22, R19, R25, 1 ;  /* 0x3f80000013167423 */ /* 0x002fc80000000019 */
[----:B------:R-:W-:-:S04]  /*1120*/  FFMA R19, R19, R22, R19 ;  /* 0x0000001613137223 */ /* 0x000fc80000000013 */
[----:B------:R-:W-:-:S04]  /*1130*/  FFMA R22, R0, R19, RZ ;  /* 0x0000001300167223 */ /* 0x000fc800000000ff */
[----:B------:R-:W-:-:S04]  /*1140*/  FFMA R26, R25, R22, R0 ;  /* 0x00000016191a7223 */ /* 0x000fc80000000000 */
[----:B------:R-:W-:-:S04]  /*1150*/  FFMA R22, R19, R26, R22 ;  /* 0x0000001a13167223 */ /* 0x000fc80000000016 */
[----:B------:R-:W-:-:S04]  /*1160*/  FFMA R25, R25, R22, R0 ;  /* 0x0000001619197223 */ /* 0x000fc80000000000 */
[----:B------:R-:W-:-:S05]  /*1170*/  FFMA R0, R19, R25, R22 ;  /* 0x0000001913007223 */ /* 0x000fca0000000016 */
[----:B------:R-:W-:-:S04]  /*1180*/  SHF.R.U32.HI R20, RZ, 0x17, R0 ;  /* 0x00000017ff147819 */ /* 0x000fc80000011600 */
[----:B------:R-:W-:-:S05]  /*1190*/  LOP3.LUT R20, R20, 0xff, RZ, 0xc0, !PT ;  /* 0x000000ff14147812 */ /* 0x000fca00078ec0ff */
[----:B------:R-:W-:-:S04]  /*11a0*/  IMAD.IADD R23, R20, 0x1, R21 ;  /* 0x0000000114177824 */ /* 0x000fc800078e0215 */
[----:B------:R-:W-:-:S05]  /*11b0*/  VIADD R20, R23, 0xffffffff ;  /* 0xffffffff17147836 */ /* 0x000fca0000000000 */
[----:B------:R-:W-:-:S13]  /*11c0*/  ISETP.GE.U32.AND P0, PT, R20, 0xfe, PT ;  /* 0x000000fe1400780c */ /* 0x000fda0003f06070 */
[----:B------:R-:W-:Y:S05]  /*11d0*/  @!P0 BRA `(.L_x_31) ;  /* 0x0000000000808947 */ /* 0x000fea0003800000 */
[----:B------:R-:W-:-:S13]  /*11e0*/  ISETP.GT.AND P0, PT, R23, 0xfe, PT ;  /* 0x000000fe1700780c */ /* 0x000fda0003f04270 */
[----:B------:R-:W-:Y:S05]  /*11f0*/  @P0 BRA `(.L_x_32) ;  /* 0x00000000006c0947 */ /* 0x000fea0003800000 */
[----:B------:R-:W-:-:S13]  /*1200*/  ISETP.GE.AND P0, PT, R23, 0x1, PT ;  /* 0x000000011700780c */ /* 0x000fda0003f06270 */
[----:B------:R-:W-:Y:S05]  /*1210*/  @P0 BRA `(.L_x_33) ;  /* 0x0000000000740947 */ /* 0x000fea0003800000 */
[----:B------:R-:W-:Y:S02]  /*1220*/  ISETP.GE.AND P0, PT, R23, -0x18, PT ;  /* 0xffffffe81700780c */ /* 0x000fe40003f06270 */
[----:B------:R-:W-:-:S11]  /*1230*/  LOP3.LUT R0, R0, 0x80000000, RZ, 0xc0, !PT ;  /* 0x8000000000007812 */ /* 0x000fd600078ec0ff */
[----:B------:R-:W-:Y:S05]  /*1240*/  @!P0 BRA `(.L_x_33) ;  /* 0x0000000000688947 */ /* 0x000fea0003800000 */
[-CC-:B------:R-:W-:Y:S01]  /*1250*/  FFMA.RZ R20, R19, R25.reuse, R22.reuse ;  /* 0x0000001913147223 */ /* 0x180fe2000000c016 */
[C---:B------:R-:W-:Y:S02]  /*1260*/  ISETP.NE.AND P2, PT, R23.reuse, RZ, PT ;  /* 0x000000ff1700720c */ /* 0x040fe40003f45270 */
[----:B------:R-:W-:Y:S02]  /*1270*/  ISETP.NE.AND P1, PT, R23, RZ, PT ;  /* 0x000000ff1700720c */ /* 0x000fe40003f25270 */
[----:B------:R-:W-:Y:S01]  /*1280*/  LOP3.LUT R21, R20, 0x7fffff, RZ, 0xc0, !PT ;  /* 0x007fffff14157812 */ /* 0x000fe200078ec0ff */
[CCC-:B------:R-:W-:Y:S01]  /*1290*/  FFMA.RP R20, R19.reuse, R25.reuse, R22.reuse ;  /* 0x0000001913147223 */ /* 0x1c0fe20000008016 */
[----:B------:R-:W-:Y:S01]  /*12a0*/  FFMA.RM R19, R19, R25, R22 ;  /* 0x0000001913137223 */ /* 0x000fe20000004016 */
[----:B------:R-:W-:Y:S01]  /*12b0*/  VIADD R22, R23, 0x20 ;  /* 0x0000002017167836 */ /* 0x000fe20000000000 */
[----:B------:R-:W-:Y:S01]  /*12c0*/  LOP3.LUT R21, R21, 0x800000, RZ, 0xfc, !PT ;  /* 0x0080000015157812 */ /* 0x000fe200078efcff */
[----:B------:R-:W-:-:S02]  /*12d0*/  IMAD.MOV R23, RZ, RZ, -R23 ;  /* 0x000000ffff177224 */ /* 0x000fc400078e0a17 */
[----:B------:R-:W-:Y:S02]  /*12e0*/  FSETP.NEU.FTZ.AND P0, PT, R20, R19, PT ;  /* 0x000000131400720b */ /* 0x000fe40003f1d000 */
[----:B------:R-:W-:Y:S02]  /*12f0*/  SHF.L.U32 R22, R21, R22, RZ ;  /* 0x0000001615167219 */ /* 0x000fe400000006ff */
[----:B------:R-:W-:Y:S02]  /*1300*/  SEL R20, R23, RZ, P2 ;  /* 0x000000ff17147207 */ /* 0x000fe40001000000 */
[----:B------:R-:W-:Y:S02]  /*1310*/  ISETP.NE.AND P1, PT, R22, RZ, P1 ;  /* 0x000000ff1600720c */ /* 0x000fe40000f25270 */
[----:B------:R-:W-:Y:S02]  /*1320*/  SHF.R.U32.HI R20, RZ, R20, R21 ;  /* 0x00000014ff147219 */ /* 0x000fe40000011615 */
[----:B------:R-:W-:-:S02]  /*1330*/  PLOP3.LUT P0, PT, P0, P1, PT, 0xf8, 0x8f ;  /* 0x00000000008f781c */ /* 0x000fc40000703f70 */
[----:B------:R-:W-:Y:S02]  /*1340*/  SHF.R.U32.HI R22, RZ, 0x1, R20 ;  /* 0x00000001ff167819 */ /* 0x000fe40000011614 */
[----:B------:R-:W-:-:S04]  /*1350*/  SEL R19, RZ, 0x1, !P0 ;  /* 0x00000001ff137807 */ /* 0x000fc80004000000 */
[----:B------:R-:W-:-:S04]  /*1360*/  LOP3.LUT R19, R19, 0x1, R22, 0xf8, !PT ;  /* 0x0000000113137812 */ /* 0x000fc800078ef816 */
[----:B------:R-:W-:-:S05]  /*1370*/  LOP3.LUT R19, R19, R20, RZ, 0xc0, !PT ;  /* 0x0000001413137212 */ /* 0x000fca00078ec0ff */
[----:B------:R-:W-:-:S05]  /*1380*/  IMAD.IADD R19, R22, 0x1, R19 ;  /* 0x0000000116137824 */ /* 0x000fca00078e0213 */
[----:B------:R-:W-:Y:S01]  /*1390*/  LOP3.LUT R0, R19, R0, RZ, 0xfc, !PT ;  /* 0x0000000013007212 */ /* 0x000fe200078efcff */
[----:B------:R-:W-:Y:S06]  /*13a0*/  BRA `(.L_x_33) ;  /* 0x0000000000107947 */ /* 0x000fec0003800000 */
.L_x_32:
[----:B------:R-:W-:-:S04]  /*13b0*/  LOP3.LUT R0, R0, 0x80000000, RZ, 0xc0, !PT ;  /* 0x8000000000007812 */ /* 0x000fc800078ec0ff */
[----:B------:R-:W-:Y:S01]  /*13c0*/  LOP3.LUT R0, R0, 0x7f800000, RZ, 0xfc, !PT ;  /* 0x7f80000000007812 */ /* 0x000fe200078efcff */
[----:B------:R-:W-:Y:S06]  /*13d0*/  BRA `(.L_x_33) ;  /* 0x0000000000047947 */ /* 0x000fec0003800000 */
.L_x_31:
[----:B------:R-:W-:-:S07]  /*13e0*/  IMAD R0, R21, 0x800000, R0 ;  /* 0x0080000015007824 */ /* 0x000fce00078e0200 */
.L_x_33:
[----:B------:R-:W-:Y:S05]  /*13f0*/  BSYNC.RECONVERGENT B2 ;  /* 0x0000000000027941 */ /* 0x000fea0003800200 */
.L_x_30:
[----:B------:R-:W-:Y:S05]  /*1400*/  BRA `(.L_x_34) ;  /* 0x0000000000207947 */ /* 0x000fea0003800000 */
.L_x_29:
[----:B------:R-:W-:-:S04]  /*1410*/  LOP3.LUT R0, R19, 0x80000000, R0, 0x48, !PT ;  /* 0x8000000013007812 */ /* 0x000fc800078e4800 */
[----:B------:R-:W-:Y:S01]  /*1420*/  LOP3.LUT R0, R0, 0x7f800000, RZ, 0xfc, !PT ;  /* 0x7f80000000007812 */ /* 0x000fe200078efcff */
[----:B------:R-:W-:Y:S06]  /*1430*/  BRA `(.L_x_34) ;  /* 0x0000000000147947 */ /* 0x000fec0003800000 */
.L_x_28:
[----:B------:R-:W-:Y:S01]  /*1440*/  LOP3.LUT R0, R19, 0x80000000, R0, 0x48, !PT ;  /* 0x8000000013007812 */ /* 0x000fe200078e4800 */
[----:B------:R-:W-:Y:S06]  /*1450*/  BRA `(.L_x_34) ;  /* 0x00000000000c7947 */ /* 0x000fec0003800000 */
.L_x_27:
[----:B------:R-:W0:Y:S01]  /*1460*/  MUFU.RSQ R0, -QNAN ;  /* 0xffc0000000007908 */ /* 0x000e220000001400 */
[----:B------:R-:W-:Y:S05]  /*1470*/  BRA `(.L_x_34) ;  /* 0x0000000000047947 */ /* 0x000fea0003800000 */
.L_x_26:
[----:B------:R-:W-:-:S07]  /*1480*/  FADD.FTZ R0, R0, R19 ;  /* 0x0000001300007221 */ /* 0x000fce0000010000 */
.L_x_34:
[----:B------:R-:W-:Y:S05]  /*1490*/  BSYNC.RECONVERGENT B1 ;  /* 0x0000000000017941 */ /* 0x000fea0003800200 */
.L_x_24:
[----:B------:R-:W-:-:S04]  /*14a0*/  IMAD.MOV.U32 R19, RZ, RZ, 0x0 ;  /* 0x00000000ff137424 */ /* 0x000fc800078e00ff */
[----:B0-----:R-:W-:Y:S05]  /*14b0*/  RET.REL.NODEC R18 `(_Z13step_2_kernelPfS_PiS_) ;  /* 0xffffffe812d07950 */ /* 0x001fea0003c3ffff */
        .type           $_Z13step_2_kernelPfS_PiS_$__internal_accurate_pow,@function
        .size           $_Z13step_2_kernelPfS_PiS_$__internal_accurate_pow,(.L_x_74 - $_Z13step_2_kernelPfS_PiS_$__internal_accurate_pow)
$_Z13step_2_kernelPfS_PiS_$__internal_accurate_pow:
[----:B------:R-:W-:Y:S01]  /*14c0*/  ISETP.GT.U32.AND P0, PT, R29, 0xfffff, PT ;  /* 0x000fffff1d00780c */ /* 0x000fe20003f04070 */
[----:B------:R-:W-:Y:S01]  /*14d0*/  IMAD.MOV.U32 R18, RZ, RZ, R29 ;  /* 0x000000ffff127224 */ /* 0x000fe200078e001d */
[----:B------:R-:W-:Y:S01]  /*14e0*/  UMOV UR8, 0x7d2cafe2 ;  /* 0x7d2cafe200087882 */ /* 0x000fe20000000000 */
[----:B------:R-:W-:Y:S01]  /*14f0*/  IMAD.MOV.U32 R20, RZ, RZ, R28 ;  /* 0x000000ffff147224 */ /* 0x000fe200078e001c */
[----:B------:R-:W-:Y:S01]  /*1500*/  UMOV UR9, 0x3eb0f5ff ;  /* 0x3eb0f5ff00097882 */ /* 0x000fe20000000000 */
[----:B------:R-:W-:Y:S01]  /*1510*/  IMAD.MOV.U32 R22, RZ, RZ, 0x41ad3b5a ;  /* 0x41ad3b5aff167424 */ /* 0x000fe200078e00ff */
[----:B------:R-:W-:Y:S01]  /*1520*/  UMOV UR10, 0x3b39803f ;  /* 0x3b39803f000a7882 */ /* 0x000fe20000000000 */
[----:B------:R-:W-:Y:S01]  /*1530*/  IMAD.MOV.U32 R23, RZ, RZ, 0x3ed0f5d2 ;  /* 0x3ed0f5d2ff177424 */ /* 0x000fe200078e00ff */
[----:B------:R-:W-:-:S05]  /*1540*/  UMOV UR11, 0x3c7abc9e ;  /* 0x3c7abc9e000b7882 */ /* 0x000fca0000000000 */
[----:B------:R-:W-:-:S10]  /*1550*/  @!P0 DMUL R30, R28, 1.80143985094819840000e+16 ;  /* 0x435000001c1e8828 */ /* 0x000fd40000000000 */
[----:B------:R-:W-:Y:S01]  /*1560*/  @!P0 IMAD.MOV.U32 R18, RZ, RZ, R31 ;  /* 0x000000ffff128224 */ /* 0x000fe200078e001f */
[----:B------:R-:W-:-:S04]  /*1570*/  @!P0 MOV R20, R30 ;  /* 0x0000001e00148202 */ /* 0x000fc80000000f00 */
[----:B------:R-:W-:-:S04]  /*1580*/  LOP3.LUT R18, R18, 0x800fffff, RZ, 0xc0, !PT ;  /* 0x800fffff12127812 */ /* 0x000fc800078ec0ff */
[----:B------:R-:W-:Y:S01]  /*1590*/  LOP3.LUT R21, R18, 0x3ff00000, RZ, 0xfc, !PT ;  /* 0x3ff0000012157812 */ /* 0x000fe200078efcff */
[----:B------:R-:W-:-:S03]  /*15a0*/  IMAD.MOV.U32 R18, RZ, RZ, RZ ;  /* 0x000000ffff127224 */ /* 0x000fc600078e00ff */
[----:B------:R-:W-:-:S13]  /*15b0*/  ISETP.GE.U32.AND P1, PT, R21, 0x3ff6a09f, PT ;  /* 0x3ff6a09f1500780c */ /* 0x000fda0003f26070 */
[----:B------:R-:W-:-:S04]  /*15c0*/  @P1 VIADD R19, R21, 0xfff00000 ;  /* 0xfff0000015131836 */ /* 0x000fc80000000000 */
[----:B------:R-:W-:-:S06]  /*15d0*/  @P1 IMAD.MOV.U32 R21, RZ, RZ, R19 ;  /* 0x000000ffff151224 */ /* 0x000fcc00078e0013 */
[C---:B------:R-:W-:Y:S02]  /*15e0*/  DADD R26, R20.reuse, 1 ;  /* 0x3ff00000141a7429 */ /* 0x040fe40000000000 */
[----:B------:R-:W-:-:S04]  /*15f0*/  DADD R20, R20, -1 ;  /* 0xbff0000014147429 */ /* 0x000fc80000000000 */
[----:B------:R-:W0:Y:S02]  /*1600*/  MUFU.RCP64H R19, R27 ;  /* 0x0000001b00137308 */ /* 0x000e240000001800 */
[----:B0-----:R-:W-:-:S08]  /*1610*/  DFMA R24, -R26, R18, 1 ;  /* 0x3ff000001a18742b */ /* 0x001fd00000000112 */
[----:B------:R-:W-:-:S08]  /*1620*/  DFMA R24, R24, R24, R24 ;  /* 0x000000181818722b */ /* 0x000fd00000000018 */
[----:B------:R-:W-:-:S08]  /*1630*/  DFMA R24, R18, R24, R18 ;  /* 0x000000181218722b */ /* 0x000fd00000000012 */
[----:B------:R-:W-:-:S08]  /*1640*/  DMUL R18, R20, R24 ;  /* 0x0000001814127228 */ /* 0x000fd00000000000 */
[----:B------:R-:W-:-:S08]  /*1650*/  DFMA R18, R20, R24, R18 ;  /* 0x000000181412722b */ /* 0x000fd00000000012 */
[----:B------:R-:W-:-:S08]  /*1660*/  DMUL R34, R18, R18 ;  /* 0x0000001212227228 */ /* 0x000fd00000000000 */
[----:B------:R-:W-:Y:S01]  /*1670*/  DFMA R22, R34, UR8, R22 ;  /* 0x0000000822167c2b */ /* 0x000fe20008000016 */
[----:B------:R-:W-:Y:S01]  /*1680*/  UMOV UR8, 0x75488a3f ;  /* 0x75488a3f00087882 */ /* 0x000fe20000000000 */
[----:B------:R-:W-:-:S06]  /*1690*/  UMOV UR9, 0x3ef3b20a ;  /* 0x3ef3b20a00097882 */ /* 0x000fcc0000000000 */
[----:B------:R-:W-:Y:S01]  /*16a0*/  DFMA R32, R34, R22, UR8 ;  /* 0x0000000822207e2b */ /* 0x000fe20008000016 */
[----:B------:R-:W-:Y:S01]  /*16b0*/  UMOV UR8, 0xe4faecd5 ;  /* 0xe4faecd500087882 */ /* 0x000fe20000000000 */
[----:B------:R-:W-:Y:S01]  /*16c0*/  UMOV UR9, 0x3f1745cd ;  /* 0x3f1745cd00097882 */ /* 0x000fe20000000000 */
[----:B------:R-:W-:-:S05]  /*16d0*/  DADD R22, R20, -R18 ;  /* 0x0000000014167229 */ /* 0x000fca0000000812 */
[----:B------:R-:W-:Y:S01]  /*16e0*/  DFMA R32, R34, R32, UR8 ;  /* 0x0000000822207e2b */ /* 0x000fe20008000020 */
[----:B------:R-:W-:Y:S01]  /*16f0*/  UMOV UR8, 0x258a578b ;  /* 0x258a578b00087882 */ /* 0x000fe20000000000 */
[----:B------:R-:W-:Y:S01]  /*1700*/  UMOV UR9, 0x3f3c71c7 ;  /* 0x3f3c71c700097882 */ /* 0x000fe20000000000 */
[----:B------:R-:W-:-:S05]  /*1710*/  DADD R22, R22, R22 ;  /* 0x0000000016167229 */ /* 0x000fca0000000016 */
[----:B------:R-:W-:Y:S01]  /*1720*/  DFMA R32, R34, R32, UR8 ;  /* 0x0000000822207e2b */ /* 0x000fe20008000020 */
[----:B------:R-:W-:Y:S01]  /*1730*/  UMOV UR8, 0x9242b910 ;  /* 0x9242b91000087882 */ /* 0x000fe20000000000 */
[----:B------:R-:W-:Y:S01]  /*1740*/  UMOV UR9, 0x3f624924 ;  /* 0x3f62492400097882 */ /* 0x000fe20000000000 */
[----:B------:R-:W-:-:S05]  /*1750*/  DFMA R22, R20, -R18, R22 ;  /* 0x800000121416722b */ /* 0x000fca0000000016 */
[----:B------:R-:W-:Y:S01]  /*1760*/  DFMA R32, R34, R32, UR8 ;  /* 0x0000000822207e2b */ /* 0x000fe20008000020 */
[----:B------:R-:W-:Y:S01]  /*1770*/  UMOV UR8, 0x99999dfb ;  /* 0x99999dfb00087882 */ /* 0x000fe20000000000 */
[----:B------:R-:W-:Y:S01]  /*1780*/  UMOV UR9, 0x3f899999 ;  /* 0x3f89999900097882 */ /* 0x000fe20000000000 */
[----:B------:R-:W-:Y:S02]  /*1790*/  DMUL R22, R24, R22 ;  /* 0x0000001618167228 */ /* 0x000fe40000000000 */
[----:B------:R-:W-:-:S03]  /*17a0*/  DMUL R24, R18, R18 ;  /* 0x0000001212187228 */ /* 0x000fc60000000000 */
[----:B------:R-:W-:Y:S01]  /*17b0*/  DFMA R32, R34, R32, UR8 ;  /* 0x0000000822207e2b */ /* 0x000fe20008000020 */
[----:B------:R-:W-:Y:S01]  /*17c0*/  UMOV UR8, 0x55555555 ;  /* 0x5555555500087882 */ /* 0x000fe20000000000 */
[----:B------:R-:W-:-:S03]  /*17d0*/  UMOV UR9, 0x3fb55555 ;  /* 0x3fb5555500097882 */ /* 0x000fc60000000000 */
[----:B------:R-:W-:-:S03]  /*17e0*/  IMAD.MOV.U32 R30, RZ, RZ, R22 ;  /* 0x000000ffff1e7224 */ /* 0x000fc600078e0016 */
[----:B------:R-:W-:-:S08]  /*17f0*/  DFMA R20, R34, R32, UR8 ;  /* 0x0000000822147e2b */ /* 0x000fd00008000020 */
[----:B------:R-:W-:Y:S01]  /*1800*/  DADD R26, -R20, UR8 ;  /* 0x00000008141a7e29 */ /* 0x000fe20008000100 */
[----:B------:R-:W-:Y:S01]  /*1810*/  UMOV UR8, 0xb9e7b0 ;  /* 0x00b9e7b000087882 */ /* 0x000fe20000000000 */
[----:B------:R-:W-:-:S06]  /*1820*/  UMOV UR9, 0x3c46a4cb ;  /* 0x3c46a4cb00097882 */ /* 0x000fcc0000000000 */
[----:B------:R-:W-:Y:S01]  /*1830*/  DFMA R26, R34, R32, R26 ;  /* 0x00000020221a722b */ /* 0x000fe2000000001a */
[----:B------:R-:W-:Y:S01]  /*1840*/  SHF.R.U32.HI R34, RZ, 0x14, R29 ;  /* 0x00000014ff227819 */ /* 0x000fe2000001161d */
[C---:B------:R-:W-:Y:S01]  /*1850*/  DFMA R28, R18.reuse, R18, -R24 ;  /* 0x00000012121c722b */ /* 0x040fe20000000818 */
[----:B------:R-:W-:Y:S01]  /*1860*/  @!P0 LEA.HI R34, R31, 0xffffffca, RZ, 0xc ;  /* 0xffffffca1f228811 */ /* 0x000fe200078f60ff */
[----:B------:R-:W-:Y:S01]  /*1870*/  VIADD R31, R23, 0x100000 ;  /* 0x00100000171f7836 */ /* 0x000fe20000000000 */
[----:B------:R-:W-:-:S05]  /*1880*/  DMUL R32, R18, R24 ;  /* 0x0000001812207228 */ /* 0x000fca0000000000 */
[----:B------:R-:W-:Y:S02]  /*1890*/  DFMA R28, R18, R30, R28 ;  /* 0x0000001e121c722b */ /* 0x000fe4000000001c */
[----:B------:R-:W-:Y:S01]  /*18a0*/  DADD R30, R26, -UR8 ;  /* 0x800000081a1e7e29 */ /* 0x000fe20008000000 */
[----:B------:R-:W-:Y:S01]  /*18b0*/  UMOV UR8, 0x80000000 ;  /* 0x8000000000087882 */ /* 0x000fe20000000000 */
[----:B------:R-:W-:Y:S01]  /*18c0*/  DFMA R26, R18, R24, -R32 ;  /* 0x00000018121a722b */ /* 0x000fe20000000820 */
[----:B------:R-:W-:-:S07]  /*18d0*/  UMOV UR9, 0x43300000 ;  /* 0x4330000000097882 */ /* 0x000fce0000000000 */
[----:B------:R-:W-:Y:S02]  /*18e0*/  DFMA R26, R22, R24, R26 ;  /* 0x00000018161a722b */ /* 0x000fe4000000001a */
[----:B------:R-:W-:-:S06]  /*18f0*/  DADD R24, R20, R30 ;  /* 0x0000000014187229 */ /* 0x000fcc000000001e */
[----:B------:R-:W-:Y:S02]  /*1900*/  DFMA R26, R18, R28, R26 ;  /* 0x0000001c121a722b */ /* 0x000fe4000000001a */
[----:B------:R-:W-:Y:S02]  /*1910*/  DADD R28, R20, -R24 ;  /* 0x00000000141c7229 */ /* 0x000fe40000000818 */
[----:B------:R-:W-:-:S06]  /*1920*/  DMUL R20, R24, R32 ;  /* 0x0000002018147228 */ /* 0x000fcc0000000000 */
[----:B------:R-:W-:Y:S02]  /*1930*/  DADD R30, R30, R28 ;  /* 0x000000001e1e7229 */ /* 0x000fe4000000001c */
[----:B------:R-:W-:-:S08]  /*1940*/  DFMA R28, R24, R32, -R20 ;  /* 0x00000020181c722b */ /* 0x000fd00000000814 */
[----:B------:R-:W-:-:S08]  /*1950*/  DFMA R26, R24, R26, R28 ;  /* 0x0000001a181a722b */ /* 0x000fd0000000001c */
[----:B------:R-:W-:-:S08]  /*1960*/  DFMA R30, R30, R32, R26 ;  /* 0x000000201e1e722b */ /* 0x000fd0000000001a */
[----:B------:R-:W-:-:S08]  /*1970*/  DADD R26, R20, R30 ;  /* 0x00000000141a7229 */ /* 0x000fd0000000001e */
[--C-:B------:R-:W-:Y:S02]  /*1980*/  DADD R24, R18, R26.reuse ;  /* 0x0000000012187229 */ /* 0x100fe4000000001a */
[----:B------:R-:W-:-:S06]  /*1990*/  DADD R20, R20, -R26 ;  /* 0x0000000014147229 */ /* 0x000fcc000000081a */
[----:B------:R-:W-:Y:S02]  /*19a0*/  DADD R18, R18, -R24 ;  /* 0x0000000012127229 */ /* 0x000fe40000000818 */
[----:B------:R-:W-:-:S06]  /*19b0*/  DADD R20, R30, R20 ;  /* 0x000000001e147229 */ /* 0x000fcc0000000014 */
[----:B------:R-:W-:-:S08]  /*19c0*/  DADD R18, R26, R18 ;  /* 0x000000001a127229 */ /* 0x000fd00000000012 */
[----:B------:R-:W-:Y:S01]  /*19d0*/  DADD R18, R20, R18 ;  /* 0x0000000014127229 */ /* 0x000fe20000000012 */
[C---:B------:R-:W-:Y:S02]  /*19e0*/  VIADD R20, R34.reuse, 0xfffffc01 ;  /* 0xfffffc0122147836 */ /* 0x040fe40000000000 */
[----:B------:R-:W-:Y:S02]  /*19f0*/  @P1 VIADD R20, R34, 0xfffffc02 ;  /* 0xfffffc0222141836 */ /* 0x000fe40000000000 */
[----:B------:R-:W-:-:S03]  /*1a00*/  IMAD.MOV.U32 R21, RZ, RZ, 0x43300000 ;  /* 0x43300000ff157424 */ /* 0x000fc600078e00ff */
[----:B------:R-:W-:Y:S01]  /*1a10*/  DADD R26, R22, R18 ;  /* 0x00000000161a7229 */ /* 0x000fe20000000012 */
[----:B------:R-:W-:-:S06]  /*1a20*/  LOP3.LUT R20, R20, 0x80000000, RZ, 0x3c, !PT ;  /* 0x8000000014147812 */ /* 0x000fcc00078e3cff */
[----:B------:R-:W-:Y:S01]  /*1a30*/  DADD R20, R20, -UR8 ;  /* 0x8000000814147e29 */ /* 0x000fe20008000000 */
[----:B------:R-:W-:Y:S01]  /*1a40*/  UMOV UR8, 0xfefa39ef ;  /* 0xfefa39ef00087882 */ /* 0x000fe20000000000 */
[----:B------:R-:W-:Y:S01]  /*1a50*/  DADD R22, R24, R26 ;  /* 0x0000000018167229 */ /* 0x000fe2000000001a */
[----:B------:R-:W-:-:S07]  /*1a60*/  UMOV UR9, 0x3fe62e42 ;  /* 0x3fe62e4200097882 */ /* 0x000fce0000000000 */
[--C-:B------:R-:W-:Y:S02]  /*1a70*/  DFMA R18, R20, UR8, R22.reuse ;  /* 0x0000000814127c2b */ /* 0x100fe40008000016 */
[----:B------:R-:W-:-:S06]  /*1a80*/  DADD R28, R24, -R22 ;  /* 0x00000000181c7229 */ /* 0x000fcc0000000816 */
[----:B------:R-:W-:Y:S02]  /*1a90*/  DFMA R24, R20, -UR8, R18 ;  /* 0x8000000814187c2b */ /* 0x000fe40008000012 */
[----:B------:R-:W-:-:S06]  /*1aa0*/  DADD R28, R26, R28 ;  /* 0x000000001a1c7229 */ /* 0x000fcc000000001c */
[----:B------:R-:W-:-:S08]  /*1ab0*/  DADD R24, -R22, R24 ;  /* 0x0000000016187229 */ /* 0x000fd00000000118 */
[----:B------:R-:W-:-:S08]  /*1ac0*/  DADD R22, R28, -R24 ;  /* 0x000000001c167229 */ /* 0x000fd00000000818 */
[----:B------:R-:W-:-:S08]  /*1ad0*/  DFMA R22, R20, UR10, R22 ;  /* 0x0000000a14167c2b */ /* 0x000fd00008000016 */
[----:B------:R-:W-:-:S08]  /*1ae0*/  DADD R20, R18, R22 ;  /* 0x0000000012147229 */ /* 0x000fd00000000016 */
[----:B------:R-:W-:Y:S02]  /*1af0*/  DADD R18, R18, -R20 ;  /* 0x0000000012127229 */ /* 0x000fe40000000814 */
[----:B------:R-:W-:-:S06]  /*1b00*/  DMUL R28, R20, 2 ;  /* 0x40000000141c7828 */ /* 0x000fcc0000000000 */
[----:B------:R-:W-:Y:S02]  /*1b10*/  DADD R18, R22, R18 ;  /* 0x0000000016127229 */ /* 0x000fe40000000012 */
[----:B------:R-:W-:-:S08]  /*1b20*/  DFMA R26, R20, 2, -R28 ;  /* 0x40000000141a782b */ /* 0x000fd0000000081c */
[----:B------:R-:W-:Y:S01]  /*1b30*/  DFMA R26, R18, 2, R26 ;  /* 0x40000000121a782b */ /* 0x000fe2000000001a */
[----:B------:R-:W-:Y:S01]  /*1b40*/  IMAD.MOV.U32 R18, RZ, RZ, 0x652b82fe ;  /* 0x652b82feff127424 */ /* 0x000fe200078e00ff */
[----:B------:R-:W-:-:S06]  /*1b50*/  MOV R19, 0x3ff71547 ;  /* 0x3ff7154700137802 */ /* 0x000fcc0000000f00 */
[----:B------:R-:W-:-:S08]  /*1b60*/  DADD R20, R28, R26 ;  /* 0x000000001c147229 */ /* 0x000fd0000000001a */
[----:B------:R-:W-:Y:S02]  /*1b70*/  DFMA R18, R20, R18, 6.75539944105574400000e+15 ;  /* 0x433800001412742b */ /* 0x000fe40000000012 */
[----:B------:R-:W-:Y:S01]  /*1b80*/  FSETP.GEU.AND P0, PT, |R21|, 4.1917929649353027344, PT ;  /* 0x4086232b1500780b */ /* 0x000fe20003f0e200 */
[----:B------:R-:W-:-:S05]  /*1b90*/  DADD R28, R28, -R20 ;  /* 0x000000001c1c7229 */ /* 0x000fca0000000814 */
[----:B------:R-:W-:-:S03]  /*1ba0*/  DADD R22, R18, -6.75539944105574400000e+15 ;  /* 0xc338000012167429 */ /* 0x000fc60000000000 */
[----:B------:R-:W-:-:S05]  /*1bb0*/  DADD R26, R26, R28 ;  /* 0x000000001a1a7229 */ /* 0x000fca000000001c */
[----:B------:R-:W-:Y:S01]  /*1bc0*/  DFMA R24, R22, -UR8, R20 ;  /* 0x8000000816187c2b */ /* 0x000fe20008000014 */
[----:B------:R-:W-:Y:S01]  /*1bd0*/  UMOV UR8, 0x3b39803f ;  /* 0x3b39803f00087882 */ /* 0x000fe20000000000 */
[----:B------:R-:W-:-:S06]  /*1be0*/  UMOV UR9, 0x3c7abc9e ;  /* 0x3c7abc9e00097882 */ /* 0x000fcc0000000000 */
[----:B------:R-:W-:Y:S01]  /*1bf0*/  DFMA R24, R22, -UR8, R24 ;  /* 0x8000000816187c2b */ /* 0x000fe20008000018 */
[----:B------:R-:W-:Y:S01]  /*1c00*/  UMOV UR8, 0x69ce2bdf ;  /* 0x69ce2bdf00087882 */ /* 0x000fe20000000000 */
[----:B------:R-:W-:Y:S01]  /*1c10*/  IMAD.MOV.U32 R22, RZ, RZ, -0x35dec16 ;  /* 0xfca213eaff167424 */ /* 0x000fe200078e00ff */
[----:B------:R-:W-:Y:S01]  /*1c20*/  UMOV UR9, 0x3e5ade15 ;  /* 0x3e5ade1500097882 */ /* 0x000fe20000000000 */
[----:B------:R-:W-:-:S06]  /*1c30*/  IMAD.MOV.U32 R23, RZ, RZ, 0x3e928af3 ;  /* 0x3e928af3ff177424 */ /* 0x000fcc00078e00ff */
[----:B------:R-:W-:Y:S01]  /*1c40*/  DFMA R22, R24, UR8, R22 ;  /* 0x0000000818167c2b */ /* 0x000fe20008000016 */
[----:B------:R-:W-:Y:S01]  /*1c50*/  UMOV UR8, 0x62401315 ;  /* 0x6240131500087882 */ /* 0x000fe20000000000 */
[----:B------:R-:W-:-:S06]  /*1c60*/  UMOV UR9, 0x3ec71dee ;  /* 0x3ec71dee00097882 */ /* 0x000fcc0000000000 */
[----:B------:R-:W-:Y:S01]  /*1c70*/  DFMA R22, R24, R22, UR8 ;  /* 0x0000000818167e2b */ /* 0x000fe20008000016 */
        /* <DEDUP_REMOVED lines=20> */
[----:B------:R-:W-:-:S08]  /*1dc0*/  DFMA R22, R24, R22, UR8 ;  /* 0x0000000818167e2b */ /* 0x000fd00008000016 */
[----:B------:R-:W-:-:S08]  /*1dd0*/  DFMA R22, R24, R22, 1 ;  /* 0x3ff000001816742b */ /* 0x000fd00000000016 */
[----:B------:R-:W-:-:S10]  /*1de0*/  DFMA R22, R24, R22, 1 ;  /* 0x3ff000001816742b */ /* 0x000fd40000000016 */
[----:B------:R-:W-:Y:S02]  /*1df0*/  IMAD R25, R18, 0x100000, R23 ;  /* 0x0010000012197824 */ /* 0x000fe400078e0217 */
[----:B------:R-:W-:Y:S01]  /*1e00*/  IMAD.MOV.U32 R24, RZ, RZ, R22 ;  /* 0x000000ffff187224 */ /* 0x000fe200078e0016 */
[----:B------:R-:W-:Y:S06]  /*1e10*/  @!P0 BRA `(.L_x_35) ;  /* 0x0000000000308947 */ /* 0x000fec0003800000 */
[----:B------:R-:W-:Y:S01]  /*1e20*/  FSETP.GEU.AND P1, PT, |R21|, 4.2275390625, PT ;  /* 0x408748001500780b */ /* 0x000fe20003f2e200 */
[C---:B------:R-:W-:Y:S02]  /*1e30*/  DADD R24, R20.reuse, +INF ;  /* 0x7ff0000014187429 */ /* 0x040fe40000000000 */
[----:B------:R-:W-:-:S08]  /*1e40*/  DSETP.GEU.AND P0, PT, R20, RZ, PT ;  /* 0x000000ff1400722a */ /* 0x000fd00003f0e000 */
[----:B------:R-:W-:Y:S02]  /*1e50*/  FSEL R24, R24, RZ, P0 ;  /* 0x000000ff18187208 */ /* 0x000fe40000000000 */
[----:B------:R-:W-:Y:S02]  /*1e60*/  @!P1 LEA.HI R19, R18, R18, RZ, 0x1 ;  /* 0x0000001212139211 */ /* 0x000fe400078f08ff */
[----:B------:R-:W-:Y:S02]  /*1e70*/  FSEL R25, R25, RZ, P0 ;  /* 0x000000ff19197208 */ /* 0x000fe40000000000 */
[----:B------:R-:W-:-:S05]  /*1e80*/  @!P1 SHF.R.S32.HI R19, RZ, 0x1, R19 ;  /* 0x00000001ff139819 */ /* 0x000fca0000011413 */
[----:B------:R-:W-:Y:S02]  /*1e90*/  @!P1 IMAD.IADD R18, R18, 0x1, -R19 ;  /* 0x0000000112129824 */ /* 0x000fe400078e0a13 */
[----:B------:R-:W-:-:S03]  /*1ea0*/  @!P1 IMAD R23, R19, 0x100000, R23 ;  /* 0x0010000013179824 */ /* 0x000fc600078e0217 */
[----:B------:R-:W-:Y:S01]  /*1eb0*/  @!P1 LEA R19, R18, 0x3ff00000, 0x14 ;  /* 0x3ff0000012139811 */ /* 0x000fe200078ea0ff */
[----:B------:R-:W-:-:S06]  /*1ec0*/  @!P1 IMAD.MOV.U32 R18, RZ, RZ, RZ ;  /* 0x000000ffff129224 */ /* 0x000fcc00078e00ff */
[----:B------:R-:W-:-:S11]  /*1ed0*/  @!P1 DMUL R24, R22, R18 ;  /* 0x0000001216189228 */ /* 0x000fd60000000000 */
.L_x_35:
[----:B------:R-:W-:Y:S01]  /*1ee0*/  DFMA R26, R26, R24, R24 ;  /* 0x000000181a1a722b */ /* 0x000fe20000000018 */
[----:B------:R-:W-:Y:S01]  /*1ef0*/  IMAD.MOV.U32 R18, RZ, RZ, R0 ;  /* 0x000000ffff127224 */ /* 0x000fe200078e0000 */
[----:B------:R-:W-:Y:S01]  /*1f00*/  DSETP.NEU.AND P0, PT, |R24|, +INF , PT ;  /* 0x7ff000001800742a */ /* 0x000fe20003f0d200 */
[----:B------:R-:W-:-:S07]  /*1f10*/  IMAD.MOV.U32 R19, RZ, RZ, 0x0 ;  /* 0x00000000ff137424 */ /* 0x000fce00078e00ff */
[----:B------:R-:W-:Y:S02]  /*1f20*/  FSEL R20, R24, R26, !P0 ;  /* 0x0000001a18147208 */ /* 0x000fe40004000000 */
[----:B------:R-:W-:Y:S01]  /*1f30*/  FSEL R24, R25, R27, !P0 ;  /* 0x0000001b19187208 */ /* 0x000fe20004000000 */
[----:B------:R-:W-:Y:S06]  /*1f40*/  RET.REL.NODEC R18 `(_Z13step_2_kernelPfS_PiS_) ;  /* 0xffffffe0122c7950 */ /* 0x000fec0003c3ffff */
.L_x_36:
[----:B------:R-:W-:-:S00]  /*1f50*/  BRA `(.L_x_36) ;  /* 0xfffffffc00fc7947 */ /* 0x000fc0000383ffff */
[----:B------:R-:W-:-:S00]  /*1f60*/  NOP ;  /* 0x0000000000007918 */ /* 0x000fc00000000000 */
        /* <DEDUP_REMOVED lines=9> */
.L_x_74:


//--------------------- .text._Z13step_1_kernelPfS_PiS_S0_S0_ --------------------------
	.section	.text._Z13step_1_kernelPfS_PiS_S0_S0_,"ax",@progbits
	.align	128
        .global         _Z13step_1_kernelPfS_PiS_S0_S0_
        .type           _Z13step_1_kernelPfS_PiS_S0_S0_,@function
        .size           _Z13step_1_kernelPfS_PiS_S0_S0_,(.L_x_75 - _Z13step_1_kernelPfS_PiS_S0_S0_)
        .other          _Z13step_1_kernelPfS_PiS_S0_S0_,@"STO_CUDA_ENTRY STV_DEFAULT"
_Z13step_1_kernelPfS_PiS_S0_S0_:
.text._Z13step_1_kernelPfS_PiS_S0_S0_:
[----:B------:R-:W0:Y:S01]  /*0000*/  LDC R1, c[0x0][0x37c] ;  /* 0x0000df00ff017b82 */ /* 0x000e220000000800 */
[----:B------:R-:W1:Y:S07]  /*0010*/  LDCU UR9, c[0x0][0x2fc] ;  /* 0x00005f80ff0977ac */ /* 0x000e6e0008000800 */
[----:B------:R-:W-:Y:S01]  /*0020*/  S2UR UR6, SR_CTAID.X ;  /* 0x00000000000679c3 */ /* 0x000fe20000002500 */
[----:B0-----:R-:W-:Y:S01]  /*0030*/  VIADD R1, R1, 0xfffffff8 ;  /* 0xfffffff801017836 */ /* 0x001fe20000000000 */
[----:B------:R-:W0:Y:S01]  /*0040*/  LDCU UR5, c[0x0][0x370] ;  /* 0x00006e00ff0577ac */ /* 0x000e220008000800 */
[----:B------:R-:W2:Y:S05]  /*0050*/  LDCU UR10, c[0x0][0x360] ;  /* 0x00006c00ff0a77ac */ /* 0x000eaa0008000800 */
[----:B------:R-:W2:Y:S01]  /*0060*/  LDC R0, c[0x0][0x364] ;  /* 0x0000d900ff007b82 */ /* 0x000ea20000000800 */
[----:B------:R-:W3:Y:S01]  /*0070*/  LDCU UR4, c[0x3][URZ] ;  /* 0x00c00000ff0477ac */ /* 0x000ee20008000800 */
[----:B------:R-:W4:Y:S01]  /*0080*/  LDCU UR7, c[0x3][0x8] ;  /* 0x00c00100ff0777ac */ /* 0x000f220008000800 */
[----:B------:R-:W5:Y:S01]  /*0090*/  LDCU UR8, c[0x0][0x2f8] ;  /* 0x00005f00ff0877ac */ /* 0x000f620008000800 */
[----:B------:R-:W0:Y:S01]  /*00a0*/  LDCU.64 UR36, c[0x0][0x358] ;  /* 0x00006b00ff2477ac */ /* 0x000e220008000a00 */
[----:B---3--:R-:W-:-:S03]  /*00b0*/  MOV R2, UR4 ;  /* 0x0000000400027c02 */ /* 0x008fc60008000f00 */
[----:B------:R-:W0:Y:S01]  /*00c0*/  S2UR UR4, SR_CTAID.Y ;  /* 0x00000000000479c3 */ /* 0x000e220000002600 */
[----:B--2---:R-:W-:Y:S02]  /*00d0*/  IMAD R0, R0, UR10, RZ ;  /* 0x0000000a00007c24 */ /* 0x004fe4000f8e02ff */
[----:B----4-:R-:W-:-:S03]  /*00e0*/  IMAD R3, R2, UR7, RZ ;  /* 0x0000000702037c24 */ /* 0x010fc6000f8e02ff */
[----:B------:R-:W-:-:S04]  /*00f0*/  IABS R9, R0 ;  /* 0x0000000000097213 */ /* 0x000fc80000000000 */
[----:B------:R-:W2:Y:S01]  /*0100*/  I2F.RP R6, R9 ;  /* 0x0000000900067306 */ /* 0x000ea20000209400 */
[----:B0-----:R-:W-:-:S07]  /*0110*/  UIMAD UR4, UR4, UR5, UR6 ;  /* 0x00000005040472a4 */ /* 0x001fce000f8e0206 */
[----:B--2---:R-:W0:Y:S02]  /*0120*/  MUFU.RCP R6, R6 ;  /* 0x0000000600067308 */ /* 0x004e240000001000 */
[----:B0-----:R-:W-:Y:S01]  /*0130*/  VIADD R4, R6, 0xffffffe ;  /* 0x0ffffffe06047836 */ /* 0x001fe20000000000 */
[----:B------:R-:W-:Y:S02]  /*0140*/  IABS R6, R3 ;  /* 0x0000000300067213 */ /* 0x000fe40000000000 */
[----:B------:R-:W-:-:S03]  /*0150*/  LOP3.LUT R3, R3, R0, RZ, 0x3c, !PT ;  /* 0x0000000003037212 */ /* 0x000fc600078e3cff */
[----:B------:R0:W2:Y:S01]  /*0160*/  F2I.FTZ.U32.TRUNC.NTZ R5, R4 ;  /* 0x0000000400057305 */ /* 0x0000a2000021f000 */
[----:B------:R-:W-:Y:S01]  /*0170*/  ISETP.GE.AND P2, PT, R3, RZ, PT ;  /* 0x000000ff0300720c */ /* 0x000fe20003f46270 */
[----:B0-----:R-:W-:Y:S02]  /*0180*/  IMAD.MOV.U32 R4, RZ, RZ, RZ ;  /* 0x000000ffff047224 */ /* 0x001fe400078e00ff */
[----:B--2---:R-:W-:-:S04]  /*0190*/  IMAD.MOV R8, RZ, RZ, -R5 ;  /* 0x000000ffff087224 */ /* 0x004fc800078e0a05 */
[----:B------:R-:W-:Y:S01]  /*01a0*/  IMAD R7, R8, R9, RZ ;  /* 0x0000000908077224 */ /* 0x000fe200078e02ff */
[----:B------:R-:W-:-:S03]  /*01b0*/  IABS R8, R0 ;  /* 0x0000000000087213 */ /* 0x000fc60000000000 */
[----:B------:R-:W-:Y:S01]  /*01c0*/  IMAD.HI.U32 R5, R5, R7, R4 ;  /* 0x0000000705057227 */ /* 0x000fe200078e0004 */
[----:B------:R-:W-:Y:S01]  /*01d0*/  IADD3 R4, PT, PT, RZ, -R8, RZ ;  /* 0x80000008ff047210 */ /* 0x000fe20007ffe0ff */
[----:B------:R-:W0:Y:S04]  /*01e0*/  S2R R7, SR_TID.Y ;  /* 0x0000000000077919 */ /* 0x000e280000002200 */
[----:B------:R-:W-:Y:S01]  /*01f0*/  IMAD.HI.U32 R5, R5, R6, RZ ;  /* 0x0000000605057227 */ /* 0x000fe200078e00ff */
[----:B------:R-:W0:Y:S03]  /*0200*/  S2R R8, SR_TID.X ;  /* 0x0000000000087919 */ /* 0x000e260000002100 */
[----:B------:R-:W-:-:S05]  /*0210*/  IMAD R4, R5, R4, R6 ;  /* 0x0000000405047224 */ /* 0x000fca00078e0206 */
[----:B------:R-:W-:-:S13]  /*0220*/  ISETP.GT.U32.AND P1, PT, R9, R4, PT ;  /* 0x000000040900720c */ /* 0x000fda0003f24070 */
[----:B------:R-:W-:Y:S02]  /*0230*/  @!P1 IMAD.IADD R4, R4, 0x1, -R9 ;  /* 0x0000000104049824 */ /* 0x000fe400078e0a09 */
[----:B------:R-:W-:Y:S01]  /*0240*/  @!P1 VIADD R5, R5, 0x1 ;  /* 0x0000000105059836 */ /* 0x000fe20000000000 */
[----:B------:R-:W-:Y:S02]  /*0250*/  ISETP.NE.AND P1, PT, R0, RZ, PT ;  /* 0x000000ff0000720c */ /* 0x000fe40003f25270 */
[----:B------:R-:W-:Y:S01]  /*0260*/  ISETP.GE.U32.AND P0, PT, R4, R9, PT ;  /* 0x000000090400720c */ /* 0x000fe20003f06070 */
[----:B0-----:R-:W-:-:S12]  /*0270*/  IMAD R3, R7, UR10, R8 ;  /* 0x0000000a07037c24 */ /* 0x001fd8000f8e0208 */
[----:B------:R-:W-:-:S05]  /*0280*/  @P0 IADD3 R5, PT, PT, R5, 0x1, RZ ;  /* 0x0000000105050810 */ /* 0x000fca0007ffe0ff */
[----:B------:R-:W-:Y:S02]  /*0290*/  IMAD.MOV.U32 R9, RZ, RZ, R5 ;  /* 0x000000ffff097224 */ /* 0x000fe400078e0005 */
[----:B------:R-:W-:Y:S02]  /*02a0*/  IMAD R5, R0, UR4, R3 ;  /* 0x0000000400057c24 */ /* 0x000fe4000f8e0203 */
[----:B------:R-:W-:Y:S01]  /*02b0*/  @!P2 IMAD.MOV R9, RZ, RZ, -R9 ;  /* 0x000000ffff09a224 */ /* 0x000fe200078e0a09 */
[----:B------:R-:W-:Y:S02]  /*02c0*/  @!P1 LOP3.LUT R9, RZ, R0, RZ, 0x33, !PT ;  /* 0x00000000ff099212 */ /* 0x000fe400078e33ff */
[----:B-----5:R-:W-:Y:S02]  /*02d0*/  IADD3 R6, P1, PT, R1, UR8, RZ ;  /* 0x0000000801067c10 */ /* 0x020fe4000ff3e0ff */
[----:B------:R-:W-:Y:S02]  /*02e0*/  ISETP.GE.AND P0, PT, R9, 0x1, PT ;  /* 0x000000010900780c */ /* 0x000fe40003f06270 */
[----:B-1----:R-:W-:-:S11]  /*02f0*/  IADD3.X R7, PT, PT, RZ, UR9, RZ, P1, !PT ;  /* 0x00000009ff077c10 */ /* 0x002fd60008ffe4ff */
[----:B------:R-:W-:Y:S05]  /*0300*/  @!P0 BRA `(.L_x_37) ;  /* 0x0000000c00048947 */ /* 0x000fea0003800000 */
[C---:B------:R-:W-:Y:S01]  /*0310*/  ISETP.GE.U32.AND P0, PT, R9.reuse, 0x4, PT ;  /* 0x000000040900780c */ /* 0x040fe20003f06070 */
[----:B------:R-:W-:Y:S01]  /*0320*/  IMAD.MOV.U32 R8, RZ, RZ, RZ ;  /* 0x000000ffff087224 */ /* 0x000fe200078e00ff */
[----:B------:R-:W-:-:S11]  /*0330*/  LOP3.LUT R4, R9, 0x3, RZ, 0xc0, !PT ;  /* 0x0000000309047812 */ /* 0x000fd600078ec0ff */
[----:B------:R-:W-:Y:S05]  /*0340*/  @!P0 BRA `(.L_x_38) ;  /* 0x0000000800b48947 */ /* 0x000fea0003800000 */
[----:B------:R-:W0:Y:S01]  /*0350*/  S2UR UR5, SR_CgaCtaId ;  /* 0x00000000000579c3 */ /* 0x000e220000008800 */
[----:B------:R-:W-:Y:S01]  /*0360*/  LOP3.LUT R8, R9, 0x7ffffffc, RZ, 0xc0, !PT ;  /* 0x7ffffffc09087812 */ /* 0x000fe200078ec0ff */
[----:B------:R-:W-:-:S03]  /*0370*/  UMOV UR4, 0x400 ;  /* 0x0000040000047882 */ /* 0x000fc60000000000 */
[----:B------:R-:W-:-:S03]  /*0380*/  ISETP.GT.AND P0, PT, R8, RZ, PT ;  /* 0x000000ff0800720c */ /* 0x000fc60003f04270 */
[----:B------:R-:W1:Y:S01]  /*0390*/  LDC.64 R12, c[0x0][0x388] ;  /* 0x0000e200ff0c7b82 */ /* 0x000e620000000a00 */
[----:B0-----:R-:W-:-:S03]  /*03a0*/  ULEA UR5, UR5, UR4, 0x18 ;  /* 0x0000000405057291 */ /* 0x001fc6000f8ec0ff */
[----:B------:R-:W-:-:S06]  /*03b0*/  UMOV UR4, URZ ;  /* 0x000000ff00047c82 */ /* 0x000fcc0008000000 */
[----:B------:R-:W-:Y:S05]  /*03c0*/  @!P0 BRA `(.L_x_39) ;  /* 0x0000000800388947 */ /* 0x000fea0003800000 */
[----:B------:R-:W-:Y:S01]  /*03d0*/  VIADD R9, R8, -UR4 ;  /* 0x8000000408097c36 */ /* 0x000fe20008000000 */
[----:B------:R-:W-:-:S04]  /*03e0*/  PLOP3.LUT P0, PT, PT, PT, PT, 0x80, 0x8 ;  /* 0x000000000008781c */ /* 0x000fc80003f0f070 */
[----:B------:R-:W-:-:S13]  /*03f0*/  ISETP.GT.AND P1, PT, R9, 0xc, PT ;  /* 0x0000000c0900780c */ /* 0x000fda0003f24270 */
[----:B------:R-:W-:Y:S05]  /*0400*/  @!P1 BRA `(.L_x_40) ;  /* 0x0000000400649947 */ /* 0x000fea0003800000 */
[----:B------:R-:W0:Y:S01]  /*0410*/  LDC.64 R14, c[0x0][0x388] ;  /* 0x0000e200ff0e7b82 */ /* 0x000e220000000a00 */
[----:B------:R-:W-:Y:S02]  /*0420*/  PLOP3.LUT P0, PT, PT, PT, PT, 0x8, 0x80 ;  /* 0x000000000080781c */ /* 0x000fe40003f0e170 */
[----:B------:R-:W-:-:S11]  /*0430*/  IADD3 R9, PT, PT, R8, -0xc, RZ ;  /* 0xfffffff408097810 */ /* 0x000fd60007ffe0ff */
.L_x_41:
[----:B--2---:R-:W-:-:S04]  /*0440*/  IMAD R21, R0, UR4, R3 ;  /* 0x0000000400157c24 */ /* 0x004fc8000f8e0203 */
[----:B------:R-:W-:Y:S02]  /*0450*/  IMAD.IADD R19, R0, 0x1, R21 ;  /* 0x0000000100137824 */ /* 0x000fe400078e0215 */
[----:B0-----:R-:W-:-:S04]  /*0460*/  IMAD.WIDE.U32 R28, R21, 0x4, R14 ;  /* 0x00000004151c7825 */ /* 0x001fc800078e000e */
[C---:B------:R-:W-:Y:S02]  /*0470*/  IMAD.IADD R25, R0.reuse, 0x1, R19 ;  /* 0x0000000100197824 */ /* 0x040fe400078e0213 */
[--C-:B------:R-:W-:Y:S01]  /*0480*/  IMAD.WIDE.U32 R18, R19, 0x4, R14.reuse ;  /* 0x0000000413127825 */ /* 0x100fe200078e000e */
[----:B------:R-:W-:Y:S01]  /*0490*/  UIADD3 UR6, UPT, UPT, UR4, 0x4, URZ ;  /* 0x0000000404067890 */ /* 0x000fe2000fffe0ff */
[----:B------:R-:W2:Y:S01]  /*04a0*/  LDG.E R28, desc[UR36][R28.64] ;  /* 0x000000241c1c7981 */ /* 0x000ea2000c1e1900 */
[----:B------:R-:W-:Y:S01]  /*04b0*/  IADD3 R23, PT, PT, R0, R25, RZ ;  /* 0x0000001900177210 */ /* 0x000fe20007ffe0ff */
[--C-:B------:R-:W-:Y:S02]  /*04c0*/  IMAD.WIDE.U32 R24, R25, 0x4, R14.reuse ;  /* 0x0000000419187825 */ /* 0x100fe400078e000e */
[----:B------:R-:W3:Y:S02]  /*04d0*/  LDG.E R27, desc[UR36][R18.64] ;  /* 0x00000024121b7981 */ /* 0x000ee4000c1e1900 */
[----:B------:R-:W-:-:S02]  /*04e0*/  IMAD.WIDE.U32 R22, R23, 0x4, R14 ;  /* 0x0000000417167825 */ /* 0x000fc400078e000e */
[----:B------:R0:W4:Y:S02]  /*04f0*/  LDG.E R26, desc[UR36][R24.64] ;  /* 0x00000024181a7981 */ /* 0x000124000c1e1900 */
[C---:B------:R-:W-:Y:S02]  /*0500*/  IMAD R11, R0.reuse, UR6, R3 ;  /* 0x00000006000b7c24 */ /* 0x040fe4000f8e0203 */
[----:B------:R5:W4:Y:S02]  /*0510*/  LDG.E R20, desc[UR36][R22.64] ;  /* 0x0000002416147981 */ /* 0x000b24000c1e1900 */
[----:B------:R-:W-:Y:S02]  /*0520*/  IMAD.IADD R17, R0, 0x1, R11 ;  /* 0x0000000100117824 */ /* 0x000fe400078e020b */
[----:B0-----:R-:W-:-:S04]  /*0530*/  IMAD.WIDE.U32 R24, R11, 0x4, R14 ;  /* 0x000000040b187825 */ /* 0x001fc800078e000e */
[----:B-----5:R-:W-:Y:S01]  /*0540*/  IMAD.WIDE.U32 R22, R17, 0x4, R14 ;  /* 0x0000000411167825 */ /* 0x020fe200078e000e */
[----:B------:R-:W5:Y:S03]  /*0550*/  LDG.E R10, desc[UR36][R24.64] ;  /* 0x00000024180a7981 */ /* 0x000f66000c1e1900 */
[----:B------:R-:W-:Y:S01]  /*0560*/  IMAD.IADD R17, R0, 0x1, R17 ;  /* 0x0000000100117824 */ /* 0x000fe200078e0211 */
[----:B------:R-:W5:Y:S03]  /*0570*/  LDG.E R16, desc[UR36][R22.64] ;  /* 0x0000002416107981 */ /* 0x000f66000c1e1900 */
[----:B------:R-:W-:-:S06]  /*0580*/  IMAD.WIDE.U32 R18, R17, 0x4, R14 ;  /* 0x0000000411127825 */ /* 0x000fcc00078e000e */
[----:B------:R0:W5:Y:S01]  /*0590*/  LDG.E R18, desc[UR36][R18.64] ;  /* 0x0000002412127981 */ /* 0x000162000c1e1900 */
[----:B------:R-:W-:Y:S01]  /*05a0*/  UIADD3 UR6, UPT, UPT, UR4, 0x8, URZ ;  /* 0x0000000804067890 */ /* 0x000fe2000fffe0ff */
[----:B0-----:R-:W-:-:S05]  /*05b0*/  LEA R19, R21, UR5, 0x2 ;  /* 0x0000000515137c11 */ /* 0x001fca000f8e10ff */
[C---:B------:R-:W-:Y:S01]  /*05c0*/  IMAD R21, R0.reuse, UR6, R3 ;  /* 0x0000000600157c24 */ /* 0x040fe2000f8e0203 */
[----:B------:R-:W-:Y:S01]  /*05d0*/  UIADD3 UR6, UPT, UPT, UR4, 0xc, URZ ;  /* 0x0000000c04067890 */ /* 0x000fe2000fffe0ff */
[C---:B------:R-:W-:Y:S02]  /*05e0*/  LEA R24, R0.reuse, R19, 0x2 ;  /* 0x0000001300187211 */ /* 0x040fe400078e10ff */
[----:B------:R-:W-:Y:S01]  /*05f0*/  IMAD.WIDE.U32 R22, R21, 0x4, R14 ;  /* 0x0000000415167825 */ /* 0x000fe200078e000e */
[----:B------:R-:W-:-:S03]  /*0600*/  IADD3 R25, PT, PT, R0, R21, RZ ;  /* 0x0000001500197210 */ /* 0x000fc60007ffe0ff */
[C---:B------:R-:W-:Y:S01]  /*0610*/  IMAD R29, R0.reuse, 0x4, R24 ;  /* 0x00000004001d7824 */ /* 0x040fe200078e0218 */
[C---:B------:R-:W-:Y:S01]  /*0620*/  IADD3 R17, PT, PT, R0.reuse, R17, RZ ;  /* 0x0000001100117210 */ /* 0x040fe20007ffe0ff */
[----:B--2---:R0:W-:Y:S04]  /*0630*/  STS [R19], R28 ;  /* 0x0000001c13007388 */ /* 0x0041e80000000800 */
[----:B---3--:R2:W-:Y:S04]  /*0640*/  STS [R24], R27 ;  /* 0x0000001b18007388 */ /* 0x0085e80000000800 */
[----:B----4-:R3:W-:Y:S01]  /*0650*/  STS [R29], R26 ;  /* 0x0000001a1d007388 */ /* 0x0107e20000000800 */
[----:B0-----:R-:W-:-:S02]  /*0660*/  IMAD.IADD R19, R0, 0x1, R25 ;  /* 0x0000000100137824 */ /* 0x001fc400078e0219 */
[----:B--2---:R-:W-:Y:S02]  /*0670*/  IMAD R27, R0, 0x4, R29 ;  /* 0x00000004001b7824 */ /* 0x004fe400078e021d */
[----:B---3--:R-:W-:-:S03]  /*0680*/  IMAD.WIDE.U32 R28, R25, 0x4, R14 ;  /* 0x00000004191c7825 */ /* 0x008fc600078e000e */
[----:B------:R0:W-:Y:S01]  /*0690*/  STS [R27], R20 ;  /* 0x000000141b007388 */ /* 0x0001e20000000800 */
[----:B------:R-:W-:Y:S01]  /*06a0*/  LEA R26, R11, UR5, 0x2 ;  /* 0x000000050b1a7c11 */ /* 0x000fe2000f8e10ff */
[----:B------:R-:W-:Y:S02]  /*06b0*/  IMAD R11, R0, UR6, R3 ;  /* 0x00000006000b7c24 */ /* 0x000fe4000f8e0203 */
[----:B0-----:R0:W2:Y:S02]  /*06c0*/  LDG.E R27, desc[UR36][R22.64] ;  /* 0x00000024161b7981 */ /* 0x0010a4000c1e1900 */
[--C-:B------:R-:W-:Y:S02]  /*06d0*/  IMAD.WIDE.U32 R24, R11, 0x4, R14.reuse ;  /* 0x000000040b187825 */ /* 0x100fe400078e000e */
[----:B------:R3:W4:Y:S04]  /*06e0*/  LDG.E R20, desc[UR36][R28.64] ;  /* 0x000000241c147981 */ /* 0x000728000c1e1900 */
[----:B-----5:R5:W-:Y:S01]  /*06f0*/  STS [R26], R10 ;  /* 0x0000000a1a007388 */ /* 0x020be20000000800 */
[----:B0-----:R-:W-:-:S04]  /*0700*/  IMAD.WIDE.U32 R22, R19, 0x4, R14 ;  /* 0x0000000413167825 */ /* 0x001fc800078e000e */
[C---:B---3--:R-:W-:Y:S01]  /*0710*/  IMAD R29, R0.reuse, 0x4, R26 ;  /* 0x00000004001d7824 */ /* 0x048fe200078e021a */
[----:B-----5:R0:W3:Y:S01]  /*0720*/  LDG.E R10, desc[UR36][R22.64] ;  /* 0x00000024160a7981 */ /* 0x0200e2000c1e1900 */
[----:B------:R-:W-:-:S03]  /*0730*/  IADD3 R19, PT, PT, R0, R19, RZ ;  /* 0x0000001300137210 */ /* 0x000fc60007ffe0ff */
[----:B------:R5:W-:Y:S04]  /*0740*/  STS [R29], R16 ;  /* 0x000000101d007388 */ /* 0x000be80000000800 */
[----:B------:R1:W3:Y:S01]  /*0750*/  LDG.E R26, desc[UR36][R24.64] ;  /* 0x00000024181a7981 */ /* 0x0002e2000c1e1900 */
[----:B0-----:R-:W-:Y:S02]  /*0760*/  IMAD.IADD R23, R0, 0x1, R11 ;  /* 0x0000000100177824 */ /* 0x001fe400078e020b */
[----:B-----5:R-:W-:-:S04]  /*0770*/  IMAD.WIDE.U32 R16, R17, 0x4, R14 ;  /* 0x0000000411107825 */ /* 0x020fc800078e000e */
[C---:B------:R-:W-:Y:S01]  /*0780*/  IMAD R29, R0.reuse, 0x4, R29 ;  /* 0x00000004001d7824 */ /* 0x040fe200078e021d */
[----:B------:R0:W5:Y:S01]  /*0790*/  LDG.E R28, desc[UR36][R16.64] ;  /* 0x00000024101c7981 */ /* 0x000162000c1e1900 */
[----:B-1----:R-:W-:-:S03]  /*07a0*/  IMAD.IADD R25, R0, 0x1, R23 ;  /* 0x0000000100197824 */ /* 0x002fc600078e0217 */
[----:B------:R1:W-:Y:S02]  /*07b0*/  STS [R29], R18 ;  /* 0x000000121d007388 */ /* 0x0003e40000000800 */
[----:B------:R-:W-:Y:S01]  /*07c0*/  IADD3 R24, PT, PT, R0, R25, RZ ;  /* 0x0000001900187210 */ /* 0x000fe20007ffe0ff */
[----:B0-----:R-:W-:-:S04]  /*07d0*/  IMAD.WIDE.U32 R16, R23, 0x4, R14 ;  /* 0x0000000417107825 */ /* 0x001fc800078e000e */
[--C-:B-1----:R-:W-:Y:S02]  /*07e0*/  IMAD.WIDE.U32 R18, R19, 0x4, R14.reuse ;  /* 0x0000000413127825 */ /* 0x102fe400078e000e */
[----:B------:R-:W3:Y:S02]  /*07f0*/  LDG.E R17, desc[UR36][R16.64] ;  /* 0x0000002410117981 */ /* 0x000ee4000c1e1900 */
[--C-:B------:R-:W-:Y:S02]  /*0800*/  IMAD.WIDE.U32 R22, R25, 0x4, R14.reuse ;  /* 0x0000000419167825 */ /* 0x100fe400078e000e */
[----:B------:R-:W3:Y:S02]  /*0810*/  LDG.E R19, desc[UR36][R18.64] ;  /* 0x0000002412137981 */ /* 0x000ee4000c1e1900 */
[----:B------:R-:W-:Y:S02]  /*0820*/  IMAD.WIDE.U32 R24, R24, 0x4, R14 ;  /* 0x0000000418187825 */ /* 0x000fe400078e000e */
[----:B------:R0:W3:Y:S04]  /*0830*/  LDG.E R22, desc[UR36][R22.64] ;  /* 0x0000002416167981 */ /* 0x0000e8000c1e1900 */
[----:B------:R1:W3:Y:S01]  /*0840*/  LDG.E R24, desc[UR36][R24.64] ;  /* 0x0000002418187981 */ /* 0x0002e2000c1e1900 */
[----:B------:R-:W-:Y:S01]  /*0850*/  LEA R21, R21, UR5, 0x2 ;  /* 0x0000000515157c11 */ /* 0x000fe2000f8e10ff */
[----:B------:R-:W-:Y:S01]  /*0860*/  IMAD R29, R0, 0x4, R29 ;  /* 0x00000004001d7824 */ /* 0x000fe200078e021d */
[----:B0-----:R-:W-:-:S02]  /*0870*/  LEA R23, R11, UR5, 0x2 ;  /* 0x000000050b177c11 */ /* 0x001fc4000f8e10ff */
[----:B------:R-:W-:-:S03]  /*0880*/  LEA R11, R0, R21, 0x2 ;  /* 0x00000015000b7211 */ /* 0x000fc600078e10ff */
[C---:B-1----:R-:W-:Y:S01]  /*0890*/  IMAD R25, R0.reuse, 0x4, R23 ;  /* 0x0000000400197824 */ /* 0x042fe200078e0217 */
[----:B------:R-:W-:-:S04]  /*08a0*/  LEA R16, R0, R11, 0x2 ;  /* 0x0000000b00107211 */ /* 0x000fc800078e10ff */
[----:B------:R-:W-:Y:S01]  /*08b0*/  LEA R18, R0, R16, 0x2 ;  /* 0x0000001000127211 */ /* 0x000fe200078e10ff */
[----:B------:R-:W-:-:S06]  /*08c0*/  UIADD3 UR4, UPT, UPT, UR4, 0x10, URZ ;  /* 0x0000001004047890 */ /* 0x000fcc000fffe0ff */
[----:B------:R-:W-:Y:S01]  /*08d0*/  ISETP.LE.AND P1, PT, R9, UR4, PT ;  /* 0x0000000409007c0c */ /* 0x000fe2000bf23270 */
[----:B-----5:R-:W-:Y:S04]  /*08e0*/  STS [R29], R28 ;  /* 0x0000001c1d007388 */ /* 0x020fe80000000800 */
[----:B--2---:R-:W-:Y:S04]  /*08f0*/  STS [R21], R27 ;  /* 0x0000001b15007388 */ /* 0x004fe80000000800 */
[----:B----4-:R0:W-:Y:S04]  /*0900*/  STS [R11], R20 ;  /* 0x000000140b007388 */ /* 0x0101e80000000800 */
[----:B---3--:R2:W-:Y:S01]  /*0910*/  STS [R16], R10 ;  /* 0x0000000a10007388 */ /* 0x0085e20000000800 */
[----:B0-----:R-:W-:-:S03]  /*0920*/  IMAD R11, R0, 0x4, R25 ;  /* 0x00000004000b7824 */ /* 0x001fc600078e0219 */
[----:B------:R2:W-:Y:S01]  /*0930*/  STS [R18], R19 ;  /* 0x0000001312007388 */ /* 0x0005e20000000800 */
[----:B------:R-:W-:-:S03]  /*0940*/  IMAD R21, R0, 0x4, R11 ;  /* 0x0000000400157824 */ /* 0x000fc600078e020b */
[----:B------:R2:W-:Y:S04]  /*0950*/  STS [R23], R26 ;  /* 0x0000001a17007388 */ /* 0x0005e80000000800 */
[----:B------:R2:W-:Y:S04]  /*0960*/  STS [R25], R17 ;  /* 0x0000001119007388 */ /* 0x0005e80000000800 */
[----:B------:R2:W-:Y:S04]  /*0970*/  STS [R11], R22 ;  /* 0x000000160b007388 */ /* 0x0005e80000000800 */
[----:B------:R2:W-:Y:S01]  /*0980*/  STS [R21], R24 ;  /* 0x0000001815007388 */ /* 0x0005e20000000800 */
[----:B------:R-:W-:Y:S05]  /*0990*/  @!P1 BRA `(.L_x_41) ;  /* 0xfffffff800a89947 */ /* 0x000fea000383ffff */
.L_x_40:
[----:B------:R-:W-:-:S04]  /*09a0*/  IADD3 R9, PT, PT, R8, -UR4, RZ ;  /* 0x8000000408097c10 */ /* 0x000fc8000fffe0ff */
[----:B------:R-:W-:-:S13]  /*09b0*/  ISETP.GT.AND P1, PT, R9, 0x4, PT ;  /* 0x000000040900780c */ /* 0x000fda0003f24270 */
[----:B------:R-:W-:Y:S05]  /*09c0*/  @!P1 BRA `(.L_x_42) ;  /* 0x0000000000b09947 */ /* 0x000fea0003800000 */
[----:B--2---:R-:W0:Y:S01]  /*09d0*/  LDC.64 R20, c[0x0][0x388] ;  /* 0x0000e200ff147b82 */ /* 0x004e220000000a00 */
[----:B------:R-:W-:Y:S01]  /*09e0*/  IMAD R9, R0, UR4, R3 ;  /* 0x0000000400097c24 */ /* 0x000fe2000f8e0203 */
[----:B------:R-:W-:-:S03]  /*09f0*/  UIADD3 UR6, UPT, UPT, UR4, 0x4, URZ ;  /* 0x0000000404067890 */ /* 0x000fc6000fffe0ff */
[----:B------:R-:W-:-:S03]  /*0a00*/  IMAD.IADD R25, R0, 0x1, R9 ;  /* 0x0000000100197824 */ /* 0x000fc600078e0209 */
[C---:B------:R-:W-:Y:S02]  /*0a10*/  IMAD R23, R0.reuse, UR6, R3 ;  /* 0x0000000600177c24 */ /* 0x040fe4000f8e0203 */
[C---:B------:R-:W-:Y:S02]  /*0a20*/  IADD3 R11, PT, PT, R0.reuse, R25, RZ ;  /* 0x00000019000b7210 */ /* 0x040fe40007ffe0ff */
[C---:B------:R-:W-:Y:S02]  /*0a30*/  IMAD.IADD R15, R0.reuse, 0x1, R23 ;  /* 0x00000001000f7824 */ /* 0x040fe400078e0217 */
[----:B------:R-:W-:Y:S01]  /*0a40*/  IADD3 R19, PT, PT, R0, R11, RZ ;  /* 0x0000000b00137210 */ /* 0x000fe20007ffe0ff */
[----:B0-----:R-:W-:-:S04]  /*0a50*/  IMAD.WIDE.U32 R26, R11, 0x4, R20 ;  /* 0x000000040b1a7825 */ /* 0x001fc800078e0014 */
[C---:B------:R-:W-:Y:S02]  /*0a60*/  IMAD.IADD R11, R0.reuse, 0x1, R15 ;  /* 0x00000001000b7824 */ /* 0x040fe400078e020f */
[--C-:B------:R-:W-:Y:S01]  /*0a70*/  IMAD.WIDE.U32 R28, R9, 0x4, R20.reuse ;  /* 0x00000004091c7825 */ /* 0x100fe200078e0014 */
[----:B------:R0:W2:Y:S02]  /*0a80*/  LDG.E R26, desc[UR36][R26.64] ;  /* 0x000000241a1a7981 */ /* 0x0000a4000c1e1900 */
[----:B------:R-:W-:Y:S01]  /*0a90*/  IADD3 R22, PT, PT, R0, R11, RZ ;  /* 0x0000000b00167210 */ /* 0x000fe20007ffe0ff */
[--C-:B------:R-:W-:Y:S02]  /*0aa0*/  IMAD.WIDE.U32 R24, R25, 0x4, R20.reuse ;  /* 0x0000000419187825 */ /* 0x100fe400078e0014 */
[----:B------:R-:W3:Y:S02]  /*0ab0*/  LDG.E R28, desc[UR36][R28.64] ;  /* 0x000000241c1c7981 */ /* 0x000ee4000c1e1900 */
[----:B------:R-:W-:-:S02]  /*0ac0*/  IMAD.WIDE.U32 R18, R19, 0x4, R20 ;  /* 0x0000000413127825 */ /* 0x000fc400078e0014 */
[----:B------:R4:W5:Y:S02]  /*0ad0*/  LDG.E R24, desc[UR36][R24.64] ;  /* 0x0000002418187981 */ /* 0x000964000c1e1900 */
[--C-:B------:R-:W-:Y:S02]  /*0ae0*/  IMAD.WIDE.U32 R16, R23, 0x4, R20.reuse ;  /* 0x0000000417107825 */ /* 0x100fe400078e0014 */
[----:B------:R-:W2:Y:S02]  /*0af0*/  LDG.E R18, desc[UR36][R18.64] ;  /* 0x0000002412127981 */ /* 0x000ea4000c1e1900 */
[--C-:B------:R-:W-:Y:S02]  /*0b00*/  IMAD.WIDE.U32 R14, R15, 0x4, R20.reuse ;  /* 0x000000040f0e7825 */ /* 0x100fe400078e0014 */
[----:B------:R1:W2:Y:S02]  /*0b10*/  LDG.E R16, desc[UR36][R16.64] ;  /* 0x0000002410107981 */ /* 0x0002a4000c1e1900 */
[----:B------:R-:W-:-:S02]  /*0b20*/  IMAD.WIDE.U32 R10, R11, 0x4, R20 ;  /* 0x000000040b0a7825 */ /* 0x000fc400078e0014 */
[----:B------:R-:W2:Y:S02]  /*0b30*/  LDG.E R14, desc[UR36][R14.64] ;  /* 0x000000240e0e7981 */ /* 0x000ea4000c1e1900 */
[----:B------:R-:W-:Y:S02]  /*0b40*/  IMAD.WIDE.U32 R20, R22, 0x4, R20 ;  /* 0x0000000416147825 */ /* 0x000fe400078e0014 */
[----:B------:R1:W2:Y:S04]  /*0b50*/  LDG.E R10, desc[UR36][R10.64] ;  /* 0x000000240a0a7981 */ /* 0x0002a8000c1e1900 */
[----:B------:R-:W2:Y:S01]  /*0b60*/  LDG.E R20, desc[UR36][R20.64] ;  /* 0x0000002414147981 */ /* 0x000ea2000c1e1900 */
[----:B------:R-:W-:Y:S02]  /*0b70*/  LEA R9, R9, UR5, 0x2 ;  /* 0x0000000509097c11 */ /* 0x000fe4000f8e10ff */
[----:B0-----:R-:W-:-:S03]  /*0b80*/  LEA R27, R23, UR5, 0x2 ;  /* 0x00000005171b7c11 */ /* 0x001fc6000f8e10ff */
[C---:B----4-:R-:W-:Y:S02]  /*0b90*/  IMAD R25, R0.reuse, 0x4, R9 ;  /* 0x0000000400197824 */ /* 0x050fe400078e0209 */
[----:B------:R-:W-:-:S03]  /*0ba0*/  IMAD R29, R0, 0x4, R27 ;  /* 0x00000004001d7824 */ /* 0x000fc600078e021b */
[C---:B------:R-:W-:Y:S01]  /*0bb0*/  LEA R23, R0.reuse, R25, 0x2 ;  /* 0x0000001900177211 */ /* 0x040fe200078e10ff */
[----:B-1----:R-:W-:-:S03]  /*0bc0*/  IMAD R17, R0, 0x4, R29 ;  /* 0x0000000400117824 */ /* 0x002fc600078e021d */
[C---:B------:R-:W-:Y:S02]  /*0bd0*/  LEA R19, R0.reuse, R23, 0x2 ;  /* 0x0000001700137211 */ /* 0x040fe400078e10ff */
[----:B------:R-:W-:Y:S02]  /*0be0*/  LEA R11, R0, R17, 0x2 ;  /* 0x00000011000b7211 */ /* 0x000fe400078e10ff */
[----:B------:R-:W-:Y:S01]  /*0bf0*/  PLOP3.LUT P0, PT, PT, PT, PT, 0x8, 0x80 ;  /* 0x000000000080781c */ /* 0x000fe20003f0e170 */
[----:B------:R-:W-:Y:S01]  /*0c00*/  UIADD3 UR4, UPT, UPT, UR4, 0x8, URZ ;  /* 0x0000000804047890 */ /* 0x000fe2000fffe0ff */
[----:B---3--:R0:W-:Y:S04]  /*0c10*/  STS [R9], R28 ;  /* 0x0000001c09007388 */ /* 0x0081e80000000800 */
[----:B-----5:R0:W-:Y:S04]  /*0c20*/  STS [R25], R24 ;  /* 0x0000001819007388 */ /* 0x0201e80000000800 */
[----:B--2---:R0:W-:Y:S04]  /*0c30*/  STS [R23], R26 ;  /* 0x0000001a17007388 */ /* 0x0041e80000000800 */
[----:B------:R0:W-:Y:S04]  /*0c40*/  STS [R19], R18 ;  /* 0x0000001213007388 */ /* 0x0001e80000000800 */
[----:B------:R0:W-:Y:S04]  /*0c50*/  STS [R27], R16 ;  /* 0x000000101b007388 */ /* 0x0001e80000000800 */
[----:B------:R0:W-:Y:S04]  /*0c60*/  STS [R29], R14 ;  /* 0x0000000e1d007388 */ /* 0x0001e80000000800 */
[----:B------:R0:W-:Y:S04]  /*0c70*/  STS [R17], R10 ;  /* 0x0000000a11007388 */ /* 0x0001e80000000800 */
[----:B------:R0:W-:Y:S02]  /*0c80*/  STS [R11], R20 ;  /* 0x000000140b007388 */ /* 0x0001e40000000800 */
.L_x_42:
[----:B------:R-:W-:-:S13]  /*0c90*/  ISETP.NE.OR P0, PT, R8, UR4, P0 ;  /* 0x0000000408007c0c */ /* 0x000fda0008705670 */
[----:B------:R-:W-:Y:S05]  /*0ca0*/  @!P0 BRA `(.L_x_38) ;  /* 0x00000000005c8947 */ /* 0x000fea0003800000 */
.L_x_39:
[----:B0-----:R-:W-:-:S04]  /*0cb0*/  IMAD R9, R0, UR4, R3 ;  /* 0x0000000400097c24 */ /* 0x001fc8000f8e0203 */
[----:B--2---:R-:W-:Y:S02]  /*0cc0*/  IMAD.IADD R17, R0, 0x1, R9 ;  /* 0x0000000100117824 */ /* 0x004fe400078e0209 */
[----:B-1----:R-:W-:-:S03]  /*0cd0*/  IMAD.WIDE.U32 R18, R9, 0x4, R12 ;  /* 0x0000000409127825 */ /* 0x002fc600078e000c */
[C---:B------:R-:W-:Y:S01]  /*0ce0*/  IADD3 R15, PT, PT, R0.reuse, R17, RZ ;  /* 0x00000011000f7210 */ /* 0x040fe20007ffe0ff */
[----:B------:R-:W-:Y:S02]  /*0cf0*/  IMAD.WIDE.U32 R16, R17, 0x4, R12 ;  /* 0x0000000411107825 */ /* 0x000fe400078e000c */
[----:B------:R-:W2:Y:S02]  /*0d00*/  LDG.E R18, desc[UR36][R18.64] ;  /* 0x0000002412127981 */ /* 0x000ea4000c1e1900 */
[----:B------:R-:W-:Y:S02]  /*0d10*/  IMAD.IADD R11, R0, 0x1, R15 ;  /* 0x00000001000b7824 */ /* 0x000fe400078e020f */
[--C-:B------:R-:W-:Y:S01]  /*0d20*/  IMAD.WIDE.U32 R14, R15, 0x4, R12.reuse ;  /* 0x000000040f0e7825 */ /* 0x100fe200078e000c */
[----:B------:R-:W3:Y:S03]  /*0d30*/  LDG.E R16, desc[UR36][R16.64] ;  /* 0x0000002410107981 */ /* 0x000ee6000c1e1900 */
[----:B------:R-:W-:-:S02]  /*0d40*/  IMAD.WIDE.U32 R10, R11, 0x4, R12 ;  /* 0x000000040b0a7825 */ /* 0x000fc400078e000c */
[----:B------:R-:W4:Y:S04]  /*0d50*/  LDG.E R14, desc[UR36][R14.64] ;  /* 0x000000240e0e7981 */ /* 0x000f28000c1e1900 */
[----:B------:R-:W5:Y:S01]  /*0d60*/  LDG.E R10, desc[UR36][R10.64] ;  /* 0x000000240a0a7981 */ /* 0x000f62000c1e1900 */
[----:B------:R-:W-:-:S04]  /*0d70*/  LEA R9, R9, UR5, 0x2 ;  /* 0x0000000509097c11 */ /* 0x000fc8000f8e10ff */
[----:B------:R-:W-:-:S05]  /*0d80*/  LEA R21, R0, R9, 0x2 ;  /* 0x0000000900157211 */ /* 0x000fca00078e10ff */
[----:B------:R-:W-:Y:S01]  /*0d90*/  IMAD R23, R0, 0x4, R21 ;  /* 0x0000000400177824 */ /* 0x000fe200078e0215 */
[----:B------:R-:W-:-:S04]  /*0da0*/  UIADD3 UR4, UPT, UPT, UR4, 0x4, URZ ;  /* 0x0000000404047890 */ /* 0x000fc8000fffe0ff */
[----:B------:R-:W-:Y:S02]  /*0db0*/  LEA R25, R0, R23, 0x2 ;  /* 0x0000001700197211 */ /* 0x000fe400078e10ff */
[----:B------:R-:W-:Y:S01]  /*0dc0*/  ISETP.NE.AND P0, PT, R8, UR4, PT ;  /* 0x0000000408007c0c */ /* 0x000fe2000bf05270 */
[----:B--2---:R0:W-:Y:S04]  /*0dd0*/  STS [R9], R18 ;  /* 0x0000001209007388 */ /* 0x0041e80000000800 */
[----:B---3--:R0:W-:Y:S04]  /*0de0*/  STS [R21], R16 ;  /* 0x0000001015007388 */ /* 0x0081e80000000800 */
[----:B----4-:R0:W-:Y:S04]  /*0df0*/  STS [R23], R14 ;  /* 0x0000000e17007388 */ /* 0x0101e80000000800 */
[----:B-----5:R0:W-:Y:S01]  /*0e00*/  STS [R25], R10 ;  /* 0x0000000a19007388 */ /* 0x0201e20000000800 */
[----:B------:R-:W-:Y:S05]  /*0e10*/  @P0 BRA `(.L_x_39) ;  /* 0xfffffffc00a40947 */ /* 0x000fea000383ffff */
.L_x_38:
[----:B------:R-:W-:-:S13]  /*0e20*/  ISETP.NE.AND P0, PT, R4, RZ, PT ;  /* 0x000000ff0400720c */ /* 0x000fda0003f05270 */
[----:B------:R-:W-:Y:S05]  /*0e30*/  @!P0 BRA `(.L_x_37) ;  /* 0x0000000000388947 */ /* 0x000fea0003800000 */
[----:B------:R-:W3:Y:S01]  /*0e40*/  S2UR UR5, SR_CgaCtaId ;  /* 0x00000000000579c3 */ /* 0x000ee20000008800 */
[----:B------:R-:W-:-:S07]  /*0e50*/  UMOV UR4, 0x400 ;  /* 0x0000040000047882 */ /* 0x000fce0000000000 */
[----:B-1----:R-:W1:Y:S01]  /*0e60*/  LDC.64 R12, c[0x0][0x388] ;  /* 0x0000e200ff0c7b82 */ /* 0x002e620000000a00 */
[----:B---3--:R-:W-:-:S03]  /*0e70*/  ULEA UR5, UR5, UR4, 0x18 ;  /* 0x0000000405057291 */ /* 0x008fc6000f8ec0ff */
[----:B------:R-:W-:-:S09]  /*0e80*/  UMOV UR4, URZ ;  /* 0x000000ff00047c82 */ /* 0x000fd20008000000 */
.L_x_43:
[----:B0--3--:R-:W-:-:S04]  /*0e90*/  IMAD R9, R0, R8, R3 ;  /* 0x0000000800097224 */ /* 0x009fc800078e0203 */
[----:B-12---:R-:W-:-:S06]  /*0ea0*/  IMAD.WIDE.U32 R10, R9, 0x4, R12 ;  /* 0x00000004090a7825 */ /* 0x006fcc00078e000c */
[----:B------:R-:W2:Y:S01]  /*0eb0*/  LDG.E R10, desc[UR36][R10.64] ;  /* 0x000000240a0a7981 */ /* 0x000ea2000c1e1900 */
[----:B------:R-:W-:Y:S01]  /*0ec0*/  LEA R9, R9, UR5, 0x2 ;  /* 0x0000000509097c11 */ /* 0x000fe2000f8e10ff */
[----:B------:R-:W-:Y:S01]  /*0ed0*/  UIADD3 UR4, UPT, UPT, UR4, 0x1, URZ ;  /* 0x0000000104047890 */ /* 0x000fe2000fffe0ff */
[----:B------:R-:W-:-:S05]  /*0ee0*/  VIADD R8, R8, 0x1 ;  /* 0x0000000108087836 */ /* 0x000fca0000000000 */
[----:B------:R-:W-:Y:S01]  /*0ef0*/  ISETP.NE.AND P0, PT, R4, UR4, PT ;  /* 0x0000000404007c0c */ /* 0x000fe2000bf05270 */
[----:B--2---:R3:W-:-:S12]  /*0f00*/  STS [R9], R10 ;  /* 0x0000000a09007388 */ /* 0x0047d80000000800 */
[----:B------:R-:W-:Y:S05]  /*0f10*/  @P0 BRA `(.L_x_43) ;  /* 0xfffffffc00dc0947 */ /* 0x000fea000383ffff */
.L_x_37:
[----:B------:R-:W4:Y:S02]  /*0f20*/  LDCU UR4, c[0x3][0x4] ;  /* 0x00c00080ff0477ac */ /* 0x000f240008000800 */
[----:B----4-:R-:W-:-:S13]  /*0f30*/  ISETP.GE.AND P0, PT, R5, UR4, PT ;  /* 0x0000000405007c0c */ /* 0x010fda000bf06270 */
[----:B------:R-:W-:Y:S05]  /*0f40*/  @P0 EXIT ;  /* 0x000000000000094d */ /* 0x000fea0003800000 */
[----:B0-23--:R-:W0:Y:S02]  /*0f50*/  LDC.64 R10, c[0x0][0x3a0] ;  /* 0x0000e800ff0a7b82 */ /* 0x00de240000000a00 */
[----:B0-----:R-:W-:-:S05]  /*0f60*/  IMAD.WIDE R10, R5, 0x4, R10 ;  /* 0x00000004050a7825 */ /* 0x001fca00078e020a */
[----:B------:R-:W2:Y:S01]  /*0f70*/  LDG.E R20, desc[UR36][R10.64] ;  /* 0x000000240a147981 */ /* 0x000ea2000c1e1900 */
[----:B------:R-:W-:Y:S01]  /*0f80*/  ISETP.GE.AND P0, PT, R2, 0x1, PT ;  /* 0x000000010200780c */ /* 0x000fe20003f06270 */
[----:B------:R-:W-:Y:S01]  /*0f90*/  IMAD R16, R5, UR7, RZ ;  /* 0x0000000705107c24 */ /* 0x000fe2000f8e02ff */
[----:B--2---:R-:W-:-:S11]  /*0fa0*/  MOV R17, R20 ;  /* 0x0000001400117202 */ /* 0x004fd60000000f00 */
[----:B------:R-:W-:Y:S05]  /*0fb0*/  @!P0 BRA `(.L_x_44) ;  /* 0x0000000c008c8947 */ /* 0x000fea0003800000 */
[----:B------:R-:W-:-:S09]  /*0fc0*/  UISETP.GE.AND UP0, UPT, UR7, 0x1, UPT ;  /* 0x000000010700788c */ /* 0x000fd2000bf06270 */
[----:B------:R-:W-:Y:S05]  /*0fd0*/  BRA.U !UP0, `(.L_x_45) ;  /* 0x00000009088c7547 */ /* 0x000fea000b800000 */
[----:B------:R-:W0:Y:S01]  /*0fe0*/  LDCU.64 UR8, c[0x0][0x380] ;  /* 0x00007000ff0877ac */ /* 0x000e220008000a00 */
[----:B------:R-:W-:Y:S01]  /*0ff0*/  SHF.R.S32.HI R9, RZ, 0x1f, R16 ;  /* 0x0000001fff097819 */ /* 0x000fe20000011410 */
[----:B------:R-:W-:Y:S02]  /*1000*/  HFMA2 R3, -RZ, RZ, 0, 0 ;  /* 0x00000000ff037431 */ /* 0x000fe400000001ff */
[----:B------:R-:W-:Y:S01]  /*1010*/  IMAD.MOV.U32 R4, RZ, RZ, 0x7f7fffff ;  /* 0x7f7fffffff047424 */ /* 0x000fe200078e00ff */
[----:B------:R-:W-:Y:S01]  /*1020*/  ULOP3.LUT UR4, UR7, 0x7ffffff8, URZ, 0xc0, !UPT ;  /* 0x7ffffff807047892 */ /* 0x000fe2000f8ec0ff */
[----:B------:R-:W-:Y:S01]  /*1030*/  IMAD.MOV.U32 R17, RZ, RZ, R20 ;  /* 0x000000ffff117224 */ /* 0x000fe200078e0014 */
[----:B------:R-:W-:Y:S02]  /*1040*/  ULOP3.LUT UR5, UR7, 0x7, URZ, 0xc0, !UPT ;  /* 0x0000000707057892 */ /* 0x000fe4000f8ec0ff */
[----:B------:R-:W-:Y:S01]  /*1050*/  UIADD3 UR7, UPT, UPT, -UR4, URZ, URZ ;  /* 0x000000ff04077290 */ /* 0x000fe2000fffe1ff */
[----:B0-----:R-:W-:-:S04]  /*1060*/  LEA R8, P0, R16, UR8, 0x2 ;  /* 0x0000000810087c11 */ /* 0x001fc8000f8010ff */
[----:B------:R-:W-:Y:S02]  /*1070*/  IADD3 R8, P1, PT, R8, 0x10, RZ ;  /* 0x0000001008087810 */ /* 0x000fe40007f3e0ff */
[----:B------:R-:W-:-:S04]  /*1080*/  LEA.HI.X R0, R16, UR9, R9, 0x2, P0 ;  /* 0x0000000910007c11 */ /* 0x000fc800080f1409 */
[----:B------:R-:W-:-:S07]  /*1090*/  IADD3.X R0, PT, PT, RZ, R0, RZ, P1, !PT ;  /* 0x00000000ff007210 */ /* 0x000fce0000ffe4ff */
.L_x_54:
[----:B------:R-:W0:Y:S01]  /*10a0*/  LDCU UR6, c[0x3][0x8] ;  /* 0x00c00100ff0677ac */ /* 0x000e220008000800 */
[----:B------:R-:W-:Y:S01]  /*10b0*/  IMAD.MOV.U32 R21, RZ, RZ, RZ ;  /* 0x000000ffff157224 */ /* 0x000fe200078e00ff */
[----:B------:R-:W-:Y:S01]  /*10c0*/  UMOV UR4, URZ ;  /* 0x000000ff00047c82 */ /* 0x000fe20008000000 */
[----:B0-----:R-:W-:Y:S02]  /*10d0*/  UISETP.GE.U32.AND UP0, UPT, UR6, 0x8, UPT ;  /* 0x000000080600788c */ /* 0x001fe4000bf06070 */
[----:B------:R-:W-:-:S07]  /*10e0*/  IMAD R2, R3, UR6, RZ ;  /* 0x0000000603027c24 */ /* 0x000fce000f8e02ff */
[----:B------:R-:W-:Y:S05]  /*10f0*/  BRA.U !UP0, `(.L_x_46) ;  /* 0x0000000108c47547 */ /* 0x000fea000b800000 */
[----:B-1----:R-:W0:Y:S01]  /*1100*/  LDC.64 R12, c[0x0][0x388] ;  /* 0x0000e200ff0c7b82 */ /* 0x002e220000000a00 */
[----:B------:R-:W-:Y:S01]  /*1110*/  MOV R21, RZ ;  /* 0x000000ff00157202 */ /* 0x000fe20000000f00 */
[----:B------:R-:W-:Y:S01]  /*1120*/  ULOP3.LUT UR8, UR6, 0x7ffffff8, URZ, 0xc0, !UPT ;  /* 0x7ffffff806087892 */ /* 0x000fe2000f8ec0ff */
[----:B------:R-:W-:Y:S01]  /*1130*/  UMOV UR4, UR7 ;  /* 0x0000000700047c82 */ /* 0x000fe20008000000 */
[----:B0-----:R-:W-:-:S03]  /*1140*/  IMAD.WIDE.U32 R12, R2, 0x4, R12 ;  /* 0x00000004020c7825 */ /* 0x001fc600078e000c */
[----:B------:R-:W-:Y:S02]  /*1150*/  IADD3 R14, P0, PT, R12, 0x10, RZ ;  /* 0x000000100c0e7810 */ /* 0x000fe40007f1e0ff */
[----:B------:R-:W-:-:S03]  /*1160*/  MOV R12, R8 ;  /* 0x00000008000c7202 */ /* 0x000fc60000000f00 */
[----:B------:R-:W-:Y:S02]  /*1170*/  IMAD.X R15, RZ, RZ, R13, P0 ;  /* 0x000000ffff0f7224 */ /* 0x000fe400000e060d */
[----:B------:R-:W-:-:S07]  /*1180*/  IMAD.MOV.U32 R13, RZ, RZ, R0 ;  /* 0x000000ffff0d7224 */ /* 0x000fce00078e0000 */
.L_x_47:
[----:B------:R-:W2:Y:S04]  /*1190*/  LDG.E R22, desc[UR36][R12.64+-0x10] ;  /* 0xfffff0240c167981 */ /* 0x000ea8000c1e1900 */
[----:B------:R-:W2:Y:S04]  /*11a0*/  LDG.E R23, desc[UR36][R14.64+-0x10] ;  /* 0xfffff0240e177981 */ /* 0x000ea8000c1e1900 */
[----:B------:R-:W3:Y:S04]  /*11b0*/  LDG.E R26, desc[UR36][R12.64+-0xc] ;  /* 0xfffff4240c1a7981 */ /* 0x000ee8000c1e1900 */
[----:B------:R-:W3:Y:S04]  /*11c0*/  LDG.E R27, desc[UR36][R14.64+-0xc] ;  /* 0xfffff4240e1b7981 */ /* 0x000ee8000c1e1900 */
[----:B------:R-:W4:Y:S04]  /*11d0*/  LDG.E R18, desc[UR36][R12.64+-0x8] ;  /* 0xfffff8240c127981 */ /* 0x000f28000c1e1900 */
[----:B------:R-:W4:Y:S01]  /*11e0*/  LDG.E R19, desc[UR36][R14.64+-0x8] ;  /* 0xfffff8240e137981 */ /* 0x000f22000c1e1900 */
[----:B--2---:R-:W-:-:S03]  /*11f0*/  FADD R24, R22, -R23 ;  /* 0x8000001716187221 */ /* 0x004fc60000000000 */
[----:B------:R-:W2:Y:S04]  /*1200*/  LDG.E R22, desc[UR36][R12.64+-0x4] ;  /* 0xfffffc240c167981 */ /* 0x000ea8000c1e1900 */
[----:B------:R-:W2:Y:S01]  /*1210*/  LDG.E R23, desc[UR36][R14.64+-0x4] ;  /* 0xfffffc240e177981 */ /* 0x000ea2000c1e1900 */
[----:B------:R-:W-:Y:S01]  /*1220*/  FFMA R25, R24, R24, R21 ;  /* 0x0000001818197223 */ /* 0x000fe20000000015 */
[----:B---3--:R-:W-:Y:S02]  /*1230*/  FADD R26, R26, -R27 ;  /* 0x8000001b1a1a7221 */ /* 0x008fe40000000000 */
[----:B------:R-:W3:Y:S04]  /*1240*/  LDG.E R21, desc[UR36][R12.64] ;  /* 0x000000240c157981 */ /* 0x000ee8000c1e1900 */
[----:B------:R-:W3:Y:S01]  /*1250*/  LDG.E R24, desc[UR36][R14.64] ;  /* 0x000000240e187981 */ /* 0x000ee2000c1e1900 */
[----:B------:R-:W-:Y:S01]  /*1260*/  FFMA R25, R26, R26, R25 ;  /* 0x0000001a1a197223 */ /* 0x000fe20000000019 */
[----:B----4-:R-:W-:-:S02]  /*1270*/  FADD R18, R18, -R19 ;  /* 0x8000001312127221 */ /* 0x010fc40000000000 */
[----:B------:R-:W4:Y:S02]  /*1280*/  LDG.E R19, desc[UR36][R14.64+0x4] ;  /* 0x000004240e137981 */ /* 0x000f24000c1e1900 */
[----:B------:R-:W-:Y:S02]  /*1290*/  FFMA R25, R18, R18, R25 ;  /* 0x0000001212197223 */ /* 0x000fe40000000019 */
[----:B------:R-:W4:Y:S01]  /*12a0*/  LDG.E R18, desc[UR36][R12.64+0x4] ;  /* 0x000004240c127981 */ /* 0x000f22000c1e1900 */
[----:B--2---:R-:W-:-:S03]  /*12b0*/  FADD R26, R22, -R23 ;  /* 0x80000017161a7221 */ /* 0x004fc60000000000 */
[----:B------:R-:W2:Y:S01]  /*12c0*/  LDG.E R23, desc[UR36][R12.64+0x8] ;  /* 0x000008240c177981 */ /* 0x000ea2000c1e1900 */
[----:B------:R-:W-:-:S03]  /*12d0*/  FFMA R25, R26, R26, R25 ;  /* 0x0000001a1a197223 */ /* 0x000fc60000000019 */
[----:B------:R-:W2:Y:S01]  /*12e0*/  LDG.E R22, desc[UR36][R14.64+0x8] ;  /* 0x000008240e167981 */ /* 0x000ea2000c1e1900 */
[----:B---3--:R-:W-:-:S03]  /*12f0*/  FADD R26, R21, -R24 ;  /* 0x80000018151a7221 */ /* 0x008fc60000000000 */
[----:B------:R0:W3:Y:S04]  /*1300*/  LDG.E R24, desc[UR36][R12.64+0xc] ;  /* 0x00000c240c187981 */ /* 0x0000e8000c1e1900 */
[----:B------:R1:W3:Y:S01]  /*1310*/  LDG.E R21, desc[UR36][R14.64+0xc] ;  /* 0x00000c240e157981 */ /* 0x0002e2000c1e1900 */
[----:B------:R-:W-:Y:S01]  /*1320*/  UIADD3 UR4, UPT, UPT, UR4, 0x8, URZ ;  /* 0x0000000804047890 */ /* 0x000fe2000fffe0ff */
[----:B------:R-:W-:Y:S01]  /*1330*/  FFMA R25, R26, R26, R25 ;  /* 0x0000001a1a197223 */ /* 0x000fe20000000019 */
[----:B----4-:R-:W-:Y:S02]  /*1340*/  FADD R18, R18, -R19 ;  /* 0x8000001312127221 */ /* 0x010fe40000000000 */
[----:B------:R-:W-:Y:S02]  /*1350*/  UISETP.NE.AND UP0, UPT, UR4, URZ, UPT ;  /* 0x000000ff0400728c */ /* 0x000fe4000bf05270 */
[----:B------:R-:W-:Y:S01]  /*1360*/  FFMA R25, R18, R18, R25 ;  /* 0x0000001212197223 */ /* 0x000fe20000000019 */
[----:B0-----:R-:W-:-:S02]  /*1370*/  IADD3 R12, P0, PT, R12, 0x20, RZ ;  /* 0x000000200c0c7810 */ /* 0x001fc40007f1e0ff */
[----:B-1----:R-:W-:Y:S02]  /*1380*/  IADD3 R14, P1, PT, R14, 0x20, RZ ;  /* 0x000000200e0e7810 */ /* 0x002fe40007f3e0ff */
[----:B------:R-:W-:-:S03]  /*1390*/  IADD3.X R13, PT, PT, RZ, R13, RZ, P0, !PT ;  /* 0x0000000dff0d7210 */ /* 0x000fc600007fe4ff */
[----:B------:R-:W-:Y:S02]  /*13a0*/  IMAD.X R15, RZ, RZ, R15, P1 ;  /* 0x000000ffff0f7224 */ /* 0x000fe400008e060f */
[----:B--2---:R-:W-:-:S04]  /*13b0*/  FADD R22, R23, -R22 ;  /* 0x8000001617167221 */ /* 0x004fc80000000000 */
[----:B------:R-:W-:Y:S01]  /*13c0*/  FFMA R25, R22, R22, R25 ;  /* 0x0000001616197223 */ /* 0x000fe20000000019 */
[----:B---3--:R-:W-:-:S04]  /*13d0*/  FADD R24, R24, -R21 ;  /* 0x8000001518187221 */ /* 0x008fc80000000000 */
[----:B------:R-:W-:Y:S01]  /*13e0*/  FFMA R21, R24, R24, R25 ;  /* 0x0000001818157223 */ /* 0x000fe20000000019 */
[----:B------:R-:W-:Y:S06]  /*13f0*/  BRA.U UP0, `(.L_x_47) ;  /* 0xfffffffd00647547 */ /* 0x000fec000b83ffff */
[----:B------:R-:W-:-:S05]  /*1400*/  UMOV UR4, UR8 ;  /* 0x0000000800047c82 */ /* 0x000fca0008000000 */
.L_x_46:
[----:B------:R-:W-:-:S09]  /*1410*/  UISETP.NE.AND UP0, UPT, UR5, URZ, UPT ;  /* 0x000000ff0500728c */ /* 0x000fd2000bf05270 */
[----:B------:R-:W-:Y:S05]  /*1420*/  BRA.U !UP0, `(.L_x_48) ;  /* 0x0000000508207547 */ /* 0x000fea000b800000 */
[----:B------:R-:W-:Y:S02]  /*1430*/  UIADD3 UR8, UPT, UPT, UR5, -0x1, URZ ;  /* 0xffffffff05087890 */ /* 0x000fe4000fffe0ff */
[----:B------:R-:W-:Y:S02]  /*1440*/  ULOP3.LUT UP1, UR9, UR6, 0x3, URZ, 0xc0, !UPT ;  /* 0x0000000306097892 */ /* 0x000fe4000f82c0ff */
[----:B------:R-:W-:-:S09]  /*1450*/  UISETP.GE.U32.AND UP0, UPT, UR8, 0x3, UPT ;  /* 0x000000030800788c */ /* 0x000fd2000bf06070 */
[----:B------:R-:W-:Y:S05]  /*1460*/  BRA.U !UP0, `(.L_x_49) ;  /* 0x0000000108747547 */ /* 0x000fea000b800000 */
[----:B------:R-:W0:Y:S01]  /*1470*/  LDC.64 R14, c[0x0][0x388] ;  /* 0x0000e200ff0e7b82 */ /* 0x000e220000000a00 */
[----:B------:R-:W2:Y:S01]  /*1480*/  LDCU.128 UR12, c[0x0][0x380] ;  /* 0x00007000ff0c77ac */ /* 0x000ea20008000c00 */
[----:B------:R-:W-:Y:S02]  /*1490*/  IADD3 R23, P0, PT, R16, UR4, RZ ;  /* 0x0000000410177c10 */ /* 0x000fe4000ff1e0ff */
[C---:B-1----:R-:W-:Y:S02]  /*14a0*/  IADD3 R13, PT, PT, R2.reuse, UR4, RZ ;  /* 0x00000004020d7c10 */ /* 0x042fe4000fffe0ff */
[----:B------:R-:W-:Y:S01]  /*14b0*/  IADD3 R19, P2, PT, R2, UR4, RZ ;  /* 0x0000000402137c10 */ /* 0x000fe2000ff5e0ff */
[----:B------:R-:W-:-:S03]  /*14c0*/  IMAD.X R24, RZ, RZ, R9, P0 ;  /* 0x000000ffff187224 */ /* 0x000fc600000e0609 */
[----:B------:R-:W-:Y:S02]  /*14d0*/  IADD3.X R22, PT, PT, RZ, RZ, RZ, P2, !PT ;  /* 0x000000ffff167210 */ /* 0x000fe400017fe4ff */
[----:B--2---:R-:W-:Y:S02]  /*14e0*/  LEA R12, P1, R23, UR12, 0x2 ;  /* 0x0000000c170c7c11 */ /* 0x004fe4000f8210ff */
[----:B------:R-:W-:Y:S01]  /*14f0*/  LEA R18, P0, R19, UR14, 0x2 ;  /* 0x0000000e13127c11 */ /* 0x000fe2000f8010ff */
[----:B0-----:R-:W-:Y:S01]  /*1500*/  IMAD.WIDE.U32 R14, R13, 0x4, R14 ;  /* 0x000000040d0e7825 */ /* 0x001fe200078e000e */
[----:B------:R-:W-:Y:S02]  /*1510*/  LEA.HI.X R13, R23, UR13, R24, 0x2, P1 ;  /* 0x0000000d170d7c11 */ /* 0x000fe400088f1418 */
[----:B------:R-:W-:-:S03]  /*1520*/  LEA.HI.X R19, R19, UR15, R22, 0x2, P0 ;  /* 0x0000000f13137c11 */ /* 0x000fc600080f1416 */
[----:B------:R-:W2:Y:S04]  /*1530*/  LDG.E R15, desc[UR36][R14.64] ;  /* 0x000000240e0f7981 */ /* 0x000ea8000c1e1900 */
[----:B------:R-:W2:Y:S04]  /*1540*/  LDG.E R24, desc[UR36][R12.64] ;  /* 0x000000240c187981 */ /* 0x000ea8000c1e1900 */
[----:B------:R-:W3:Y:S04]  /*1550*/  LDG.E R25, desc[UR36][R12.64+0x4] ;  /* 0x000004240c197981 */ /* 0x000ee8000c1e1900 */
[----:B------:R-:W3:Y:S04]  /*1560*/  LDG.E R26, desc[UR36][R18.64+0x4] ;  /* 0x00000424121a7981 */ /* 0x000ee8000c1e1900 */
[----:B------:R-:W4:Y:S04]  /*1570*/  LDG.E R22, desc[UR36][R12.64+0x8] ;  /* 0x000008240c167981 */ /* 0x000f28000c1e1900 */
[----:B------:R-:W4:Y:S04]  /*1580*/  LDG.E R27, desc[UR36][R18.64+0x8] ;  /* 0x00000824121b7981 */ /* 0x000f28000c1e1900 */
[----:B------:R-:W5:Y:S04]  /*1590*/  LDG.E R23, desc[UR36][R12.64+0xc] ;  /* 0x00000c240c177981 */ /* 0x000f68000c1e1900 */
[----:B------:R-:W5:Y:S01]  /*15a0*/  LDG.E R28, desc[UR36][R18.64+0xc] ;  /* 0x00000c24121c7981 */ /* 0x000f62000c1e1900 */
[----:B------:R-:W-:Y:S01]  /*15b0*/  UIADD3 UR4, UPT, UPT, UR4, 0x4, URZ ;  /* 0x0000000404047890 */ /* 0x000fe2000fffe0ff */
[----:B--2---:R-:W-:-:S04]  /*15c0*/  FADD R24, R24, -R15 ;  /* 0x8000000f18187221 */ /* 0x004fc80000000000 */
[----:B------:R-:W-:Y:S01]  /*15d0*/  FFMA R21, R24, R24, R21 ;  /* 0x0000001818157223 */ /* 0x000fe20000000015 */
[----:B---3--:R-:W-:-:S04]  /*15e0*/  FADD R26, R25, -R26 ;  /* 0x8000001a191a7221 */ /* 0x008fc80000000000 */
[----:B------:R-:W-:Y:S01]  /*15f0*/  FFMA R21, R26, R26, R21 ;  /* 0x0000001a1a157223 */ /* 0x000fe20000000015 */
[----:B----4-:R-:W-:-:S04]  /*1600*/  FADD R22, R22, -R27 ;  /* 0x8000001b16167221 */ /* 0x010fc80000000000 */
[----:B------:R-:W-:Y:S01]  /*1610*/  FFMA R21, R22, R22, R21 ;  /* 0x0000001616157223 */ /* 0x000fe20000000015 */
[----:B-----5:R-:W-:-:S04]  /*1620*/  FADD R28, R23, -R28 ;  /* 0x8000001c171c7221 */ /* 0x020fc80000000000 */
[----:B------:R-:W-:-:S07]  /*1630*/  FFMA R21, R28, R28, R21 ;  /* 0x0000001c1c157223 */ /* 0x000fce0000000015 */
.L_x_49:
[----:B------:R-:W-:Y:S05]  /*1640*/  BRA.U !UP1, `(.L_x_48) ;  /* 0x0000000109987547 */ /* 0x000fea000b800000 */
[----:B------:R-:W-:Y:S02]  /*1650*/  UISETP.NE.AND UP0, UPT, UR9, 0x1, UPT ;  /* 0x000000010900788c */ /* 0x000fe4000bf05270 */
[----:B------:R-:W-:-:S04]  /*1660*/  ULOP3.LUT UR6, UR6, 0x1, URZ, 0xc0, !UPT ;  /* 0x0000000106067892 */ /* 0x000fc8000f8ec0ff */
[----:B------:R-:W-:-:S03]  /*1670*/  UISETP.NE.U32.AND UP1, UPT, UR6, 0x1, UPT ;  /* 0x000000010600788c */ /* 0x000fc6000bf25070 */
[----:B------:R-:W-:Y:S08]  /*1680*/  BRA.U !UP0, `(.L_x_50) ;  /* 0x0000000108547547 */ /* 0x000ff0000b800000 */
[----:B------:R-:W0:Y:S01]  /*1690*/  LDC.64 R14, c[0x0][0x388] ;  /* 0x0000e200ff0e7b82 */ /* 0x000e220000000a00 */
[----:B------:R-:W2:Y:S01]  /*16a0*/  LDCU.128 UR8, c[0x0][0x380] ;  /* 0x00007000ff0877ac */ /* 0x000ea20008000c00 */
[----:B-1----:R-:W-:Y:S01]  /*16b0*/  IADD3 R13, P0, PT, R16, UR4, RZ ;  /* 0x00000004100d7c10 */ /* 0x002fe2000ff1e0ff */
[C---:B------:R-:W-:Y:S01]  /*16c0*/  VIADD R19, R2.reuse, UR4 ;  /* 0x0000000402137c36 */ /* 0x040fe20008000000 */
[----:B------:R-:W-:Y:S02]  /*16d0*/  IADD3 R23, P2, PT, R2, UR4, RZ ;  /* 0x0000000402177c10 */ /* 0x000fe4000ff5e0ff */
[----:B------:R-:W-:-:S03]  /*16e0*/  IADD3.X R22, PT, PT, RZ, R9, RZ, P0, !PT ;  /* 0x00000009ff167210 */ /* 0x000fc600007fe4ff */
[----:B------:R-:W-:Y:S01]  /*16f0*/  IMAD.X R24, RZ, RZ, RZ, P2 ;  /* 0x000000ffff187224 */ /* 0x000fe200010e06ff */
[----:B--2---:R-:W-:Y:S02]  /*1700*/  LEA R12, P1, R13, UR8, 0x2 ;  /* 0x000000080d0c7c11 */ /* 0x004fe4000f8210ff */
[----:B------:R-:W-:Y:S02]  /*1710*/  LEA R18, P0, R23, UR10, 0x2 ;  /* 0x0000000a17127c11 */ /* 0x000fe4000f8010ff */
[----:B------:R-:W-:Y:S01]  /*1720*/  LEA.HI.X R13, R13, UR9, R22, 0x2, P1 ;  /* 0x000000090d0d7c11 */ /* 0x000fe200088f1416 */
[----:B0-----:R-:W-:Y:S01]  /*1730*/  IMAD.WIDE.U32 R14, R19, 0x4, R14 ;  /* 0x00000004130e7825 */ /* 0x001fe200078e000e */
[----:B------:R-:W-:-:S03]  /*1740*/  LEA.HI.X R19, R23, UR11, R24, 0x2, P0 ;  /* 0x0000000b17137c11 */ /* 0x000fc600080f1418 */
[----:B------:R-:W2:Y:S04]  /*1750*/  LDG.E R22, desc[UR36][R12.64] ;  /* 0x000000240c167981 */ /* 0x000ea8000c1e1900 */
[----:B------:R-:W2:Y:S04]  /*1760*/  LDG.E R15, desc[UR36][R14.64] ;  /* 0x000000240e0f7981 */ /* 0x000ea8000c1e1900 */
[----:B------:R-:W3:Y:S04]  /*1770*/  LDG.E R23, desc[UR36][R12.64+0x4] ;  /* 0x000004240c177981 */ /* 0x000ee8000c1e1900 */
[----:B------:R-:W3:Y:S01]  /*1780*/  LDG.E R18, desc[UR36][R18.64+0x4] ;  /* 0x0000042412127981 */ /* 0x000ee2000c1e1900 */
[----:B------:R-:W-:Y:S01]  /*1790*/  UIADD3 UR4, UPT, UPT, UR4, 0x2, URZ ;  /* 0x0000000204047890 */ /* 0x000fe2000fffe0ff */
[----:B--2---:R-:W-:-:S04]  /*17a0*/  FADD R22, R22, -R15 ;  /* 0x8000000f16167221 */ /* 0x004fc80000000000 */
[----:B------:R-:W-:Y:S01]  /*17b0*/  FFMA R21, R22, R22, R21 ;  /* 0x0000001616157223 */ /* 0x000fe20000000015 */
[----:B---3--:R-:W-:-:S04]  /*17c0*/  FADD R24, R23, -R18 ;  /* 0x8000001217187221 */ /* 0x008fc80000000000 */
[----:B------:R-:W-:-:S07]  /*17d0*/  FFMA R21, R24, R24, R21 ;  /* 0x0000001818157223 */ /* 0x000fce0000000015 */
.L_x_50:
[----:B------:R-:W-:Y:S05]  /*17e0*/  BRA.U UP1, `(.L_x_48) ;  /* 0x0000000101307547 */ /* 0x000fea000b800000 */
[----:B-1----:R-:W0:Y:S01]  /*17f0*/  LDC.64 R12, c[0x0][0x388] ;  /* 0x0000e200ff0c7b82 */ /* 0x002e220000000a00 */
[----:B------:R-:W1:Y:S01]  /*1800*/  LDCU.64 UR8, c[0x0][0x380] ;  /* 0x00007000ff0877ac */ /* 0x000e620008000a00 */
[----:B------:R-:W-:Y:S02]  /*1810*/  IADD3 R18, P0, PT, R16, UR4, RZ ;  /* 0x0000000410127c10 */ /* 0x000fe4000ff1e0ff */
[----:B------:R-:W-:-:S03]  /*1820*/  IADD3 R15, PT, PT, R2, UR4, RZ ;  /* 0x00000004020f7c10 */ /* 0x000fc6000fffe0ff */
[----:B------:R-:W-:Y:S01]  /*1830*/  IMAD.X R19, RZ, RZ, R9, P0 ;  /* 0x000000ffff137224 */ /* 0x000fe200000e0609 */
[----:B-1----:R-:W-:Y:S01]  /*1840*/  LEA R14, P0, R18, UR8, 0x2 ;  /* 0x00000008120e7c11 */ /* 0x002fe2000f8010ff */
[----:B0-----:R-:W-:-:S03]  /*1850*/  IMAD.WIDE.U32 R12, R15, 0x4, R12 ;  /* 0x000000040f0c7825 */ /* 0x001fc600078e000c */
[----:B------:R-:W-:-:S03]  /*1860*/  LEA.HI.X R15, R18, UR9, R19, 0x2, P0 ;  /* 0x00000009120f7c11 */ /* 0x000fc600080f1413 */
[----:B------:R-:W2:Y:S04]  /*1870*/  LDG.E R13, desc[UR36][R12.64] ;  /* 0x000000240c0d7981 */ /* 0x000ea8000c1e1900 */
[----:B------:R-:W2:Y:S02]  /*1880*/  LDG.E R14, desc[UR36][R14.64] ;  /* 0x000000240e0e7981 */ /* 0x000ea4000c1e1900 */
[----:B--2---:R-:W-:-:S04]  /*1890*/  FADD R2, R14, -R13 ;  /* 0x8000000d0e027221 */ /* 0x004fc80000000000 */
[----:B------:R-:W-:-:S07]  /*18a0*/  FFMA R21, R2, R2, R21 ;  /* 0x0000000202157223 */ /* 0x000fce0000000015 */
.L_x_48:
[----:B------:R-:W-:Y:S01]  /*18b0*/  IADD3 R2, PT, PT, R21, -0xd000000, RZ ;  /* 0xf300000015027810 */ /* 0x000fe20007ffe0ff */
[----:B-1----:R0:W1:Y:S01]  /*18c0*/  MUFU.RSQ R12, R21 ;  /* 0x00000015000c7308 */ /* 0x0020620000001400 */
[----:B------:R-:W-:Y:S02]  /*18d0*/  BSSY.RECONVERGENT B0, `(.L_x_51) ;  /* 0x000000b000007945 */ /* 0x000fe40003800200 */
[----:B------:R-:W-:-:S13]  /*18e0*/  ISETP.GT.U32.AND P0, PT, R2, 0x727fffff, PT ;  /* 0x727fffff0200780c */ /* 0x000fda0003f04070 */
[----:B0-----:R-:W-:Y:S05]  /*18f0*/  @!P0 BRA `(.L_x_52) ;  /* 0x0000000000108947 */ /* 0x001fea0003800000 */
[----:B------:R-:W-:-:S07]  /*1900*/  MOV R18, 0x1920 ;  /* 0x0000192000127802 */ /* 0x000fce0000000f00 */
[----:B-1----:R-:W-:Y:S05]  /*1910*/  CALL.REL.NOINC `($__internal_2_$__cuda_sm20_sqrt_rn_f32_slowpath) ;  /* 0x0000000c00a47944 */ /* 0x002fea0003c00000 */
[----:B------:R-:W-:Y:S01]  /*1920*/  IMAD.MOV.U32 R13, RZ, RZ, R2 ;  /* 0x000000ffff0d7224 */ /* 0x000fe200078e0002 */
[----:B------:R-:W-:Y:S06]  /*1930*/  BRA `(.L_x_53) ;  /* 0x0000000000107947 */ /* 0x000fec0003800000 */
.L_x_52:
[C---:B-1----:R-:W-:Y:S01]  /*1940*/  FMUL.FTZ R2, R12.reuse, R21 ;  /* 0x000000150c027220 */ /* 0x042fe20000410000 */
[----:B------:R-:W-:-:S03]  /*1950*/  FMUL.FTZ R12, R12, 0.5 ;  /* 0x3f0000000c0c7820 */ /* 0x000fc60000410000 */
[----:B------:R-:W-:-:S04]  /*1960*/  FFMA R13, -R2, R2, R21 ;  /* 0x00000002020d7223 */ /* 0x000fc80000000115 */
[----:B------:R-:W-:-:S07]  /*1970*/  FFMA R13, R13, R12, R2 ;  /* 0x0000000c0d0d7223 */ /* 0x000fce0000000002 */
.L_x_53:
[----:B------:R-:W-:Y:S05]  /*1980*/  BSYNC.RECONVERGENT B0 ;  /* 0x0000000000007941 */ /* 0x000fea0003800200 */
.L_x_51:
[----:B------:R-:W0:Y:S01]  /*1990*/  LDC R2, c[0x3][RZ] ;  /* 0x00c00000ff027b82 */ /* 0x000e220000000800 */
[----:B------:R-:W-:Y:S02]  /*19a0*/  IADD3 R3, PT, PT, R3, 0x1, RZ ;  /* 0x0000000103037810 */ /* 0x000fe40007ffe0ff */
[----:B------:R-:W-:-:S04]  /*19b0*/  FSETP.GEU.AND P0, PT, R13, R4, PT ;  /* 0x000000040d00720b */ /* 0x000fc80003f0e000 */
[----:B------:R-:W-:Y:S02]  /*19c0*/  FSEL R4, R13, R4, !P0 ;  /* 0x000000040d047208 */ /* 0x000fe40004000000 */
[C---:B------:R-:W-:Y:S02]  /*19d0*/  SEL R17, R3.reuse, R17, !P0 ;  /* 0x0000001103117207 */ /* 0x040fe40004000000 */
[----:B0-----:R-:W-:-:S13]  /*19e0*/  ISETP.NE.AND P1, PT, R3, R2, PT ;  /* 0x000000020300720c */ /* 0x001fda0003f25270 */
[----:B------:R-:W-:Y:S05]  /*19f0*/  @!P1 BRA `(.L_x_44) ;  /* 0x0000000000fc9947 */ /* 0x000fea0003800000 */
[----:B------:R-:W-:Y:S05]  /*1a00*/  BRA `(.L_x_54) ;  /* 0xfffffff400a47947 */ /* 0x000fea000383ffff */
.L_x_45:
[C---:B------:R-:W-:Y:S01]  /*1a10*/  ISETP.GE.U32.AND P0, PT, R2.reuse, 0x4, PT ;  /* 0x000000040200780c */ /* 0x040fe20003f06070 */
[----:B------:R-:W-:Y:S01]  /*1a20*/  HFMA2 R4, -RZ, RZ, 0, 0 ;  /* 0x00000000ff047431 */ /* 0x000fe200000001ff */
[----:B------:R-:W-:Y:S01]  /*1a30*/  LOP3.LUT R9, R2, 0x3, RZ, 0xc0, !PT ;  /* 0x0000000302097812 */ /* 0x000fe200078ec0ff */
[----:B------:R-:W-:Y:S02]  /*1a40*/  IMAD.MOV.U32 R0, RZ, RZ, 0x7f7fffff ;  /* 0x7f7fffffff007424 */ /* 0x000fe400078e00ff */
[----:B------:R-:W-:-:S08]  /*1a50*/  IMAD.MOV.U32 R17, RZ, RZ, R20 ;  /* 0x000000ffff117224 */ /* 0x000fd000078e0014 */
[----:B------:R-:W-:Y:S05]  /*1a60*/  @!P0 BRA `(.L_x_55) ;  /* 0x0000000000b88947 */ /* 0x000fea0003800000 */
[----:B------:R-:W-:Y:S01]  /*1a70*/  LOP3.LUT R4, R2, 0x7ffffffc, RZ, 0xc0, !PT ;  /* 0x7ffffffc02047812 */ /* 0x000fe200078ec0ff */
[----:B------:R-:W-:Y:S01]  /*1a80*/  IMAD.MOV.U32 R3, RZ, RZ, RZ ;  /* 0x000000ffff037224 */ /* 0x000fe200078e00ff */
[----:B------:R-:W-:Y:S02]  /*1a90*/  MOV R0, 0x7f7fffff ;  /* 0x7f7fffff00007802 */ /* 0x000fe40000000f00 */
[----:B------:R-:W-:Y:S02]  /*1aa0*/  ISETP.GT.AND P0, PT, R4, RZ, PT ;  /* 0x000000ff0400720c */ /* 0x000fe40003f04270 */
[----:B------:R-:W-:-:S11]  /*1ab0*/  MOV R17, R20 ;  /* 0x0000001400117202 */ /* 0x000fd60000000f00 */
[----:B------:R-:W-:Y:S05]  /*1ac0*/  @!P0 BRA `(.L_x_56) ;  /* 0x0000000000888947 */ /* 0x000fea0003800000 */
[----:B------:R-:W-:Y:S01]  /*1ad0*/  IMAD.IADD R8, R4, 0x1, -R3 ;  /* 0x0000000104087824 */ /* 0x000fe200078e0a03 */
[----:B------:R-:W-:-:S04]  /*1ae0*/  PLOP3.LUT P0, PT, PT, PT, PT, 0x80, 0x8 ;  /* 0x000000000008781c */ /* 0x000fc80003f0f070 */
[----:B------:R-:W-:-:S13]  /*1af0*/  ISETP.GT.AND P1, PT, R8, 0xc, PT ;  /* 0x0000000c0800780c */ /* 0x000fda0003f24270 */
[----:B------:R-:W-:Y:S05]  /*1b00*/  @!P1 BRA `(.L_x_57) ;  /* 0x0000000000449947 */ /* 0x000fea0003800000 */
[----:B------:R-:W-:Y:S02]  /*1b10*/  PLOP3.LUT P0, PT, PT, PT, PT, 0x8, 0x80 ;  /* 0x000000000080781c */ /* 0x000fe40003f0e170 */
[----:B------:R-:W-:-:S11]  /*1b20*/  IADD3 R8, PT, PT, R4, -0xc, RZ ;  /* 0xfffffff404087810 */ /* 0x000fd60007ffe0ff */
.L_x_58:
[----:B------:R-:W-:-:S04]  /*1b30*/  FSETP.GT.AND P2, PT, R0, RZ, PT ;  /* 0x000000ff0000720b */ /* 0x000fc80003f44000 */
[----:B------:R-:W-:-:S04]  /*1b40*/  FSEL R0, R0, RZ, !P2 ;  /* 0x000000ff00007208 */ /* 0x000fc80005000000 */
[----:B------:R-:W-:-:S04]  /*1b50*/  FSETP.GT.AND P3, PT, R0, RZ, PT ;  /* 0x000000ff0000720b */ /* 0x000fc80003f64000 */
[----:B------:R-:W-:Y:S01]  /*1b60*/  FSEL R0, R0, RZ, !P3 ;  /* 0x000000ff00007208 */ /* 0x000fe20005800000 */
[----:B------:R-:W-:-:S03]  /*1b70*/  @P2 VIADD R17, R3, 0x1 ;  /* 0x0000000103112836 */ /* 0x000fc60000000000 */
[----:B------:R-:W-:-:S04]  /*1b80*/  FSETP.GT.AND P4, PT, R0, RZ, PT ;  /* 0x000000ff0000720b */ /* 0x000fc80003f84000 */
[----:B------:R-:W-:Y:S02]  /*1b90*/  FSEL R0, R0, RZ, !P4 ;  /* 0x000000ff00007208 */ /* 0x000fe40006000000 */
[----:B------:R-:W-:Y:S02]  /*1ba0*/  @P3 IADD3 R17, PT, PT, R3, 0x5, RZ ;  /* 0x0000000503113810 */ /* 0x000fe40007ffe0ff */
[----:B------:R-:W-:-:S04]  /*1bb0*/  FSETP.GT.AND P1, PT, R0, RZ, PT ;  /* 0x000000ff0000720b */ /* 0x000fc80003f24000 */
[----:B------:R-:W-:Y:S01]  /*1bc0*/  FSEL R0, R0, RZ, !P1 ;  /* 0x000000ff00007208 */ /* 0x000fe20004800000 */
[----:B------:R-:W-:-:S08]  /*1bd0*/  @P4 VIADD R17, R3, 0x9 ;  /* 0x0000000903114836 */ /* 0x000fd00000000000 */
[C---:B------:R-:W-:Y:S01]  /*1be0*/  @P1 IADD3 R17, PT, PT, R3.reuse, 0xd, RZ ;  /* 0x0000000d03111810 */ /* 0x040fe20007ffe0ff */
[----:B------:R-:W-:-:S05]  /*1bf0*/  VIADD R3, R3, 0x10 ;  /* 0x0000001003037836 */ /* 0x000fca0000000000 */
[----:B------:R-:W-:-:S13]  /*1c00*/  ISETP.GE.AND P2, PT, R3, R8, PT ;  /* 0x000000080300720c */ /* 0x000fda0003f46270 */
[----:B------:R-:W-:Y:S05]  /*1c10*/  @!P2 BRA `(.L_x_58) ;  /* 0xfffffffc00c4a947 */ /* 0x000fea000383ffff */
.L_x_57:
[----:B------:R-:W-:-:S04]  /*1c20*/  IADD3 R8, PT, PT, R4, -R3, RZ ;  /* 0x8000000304087210 */ /* 0x000fc80007ffe0ff */
[----:B------:R-:W-:-:S13]  /*1c30*/  ISETP.GT.AND P1, PT, R8, 0x4, PT ;  /* 0x000000040800780c */ /* 0x000fda0003f24270 */
[----:B------:R-:W-:Y:S05]  /*1c40*/  @!P1 BRA `(.L_x_59) ;  /* 0x0000000000209947 */ /* 0x000fea0003800000 */
[C---:B------:R-:W-:Y:S02]  /*1c50*/  FSETP.GT.AND P1, PT, R0.reuse, RZ, PT ;  /* 0x000000ff0000720b */ /* 0x040fe40003f24000 */
[----:B------:R-:W-:Y:S02]  /*1c60*/  PLOP3.LUT P0, PT, PT, PT, PT, 0x8, 0x80 ;  /* 0x000000000080781c */ /* 0x000fe40003f0e170 */
[----:B------:R-:W-:-:S04]  /*1c70*/  FSEL R0, R0, RZ, !P1 ;  /* 0x000000ff00007208 */ /* 0x000fc80004800000 */
[----:B------:R-:W-:-:S04]  /*1c80*/  FSETP.GT.AND P2, PT, R0, RZ, PT ;  /* 0x000000ff0000720b */ /* 0x000fc80003f44000 */
[----:B------:R-:W-:Y:S01]  /*1c90*/  FSEL R0, R0, RZ, !P2 ;  /* 0x000000ff00007208 */ /* 0x000fe20005000000 */
[----:B------:R-:W-:-:S08]  /*1ca0*/  @P1 VIADD R17, R3, 0x1 ;  /* 0x0000000103111836 */ /* 0x000fd00000000000 */
[C---:B------:R-:W-:Y:S01]  /*1cb0*/  @P2 IADD3 R17, PT, PT, R3.reuse, 0x5, RZ ;  /* 0x0000000503112810 */ /* 0x040fe20007ffe0ff */
[----:B------:R-:W-:-:S07]  /*1cc0*/  VIADD R3, R3, 0x8 ;  /* 0x0000000803037836 */ /* 0x000fce0000000000 */
.L_x_59:
[----:B------:R-:W-:-:S13]  /*1cd0*/  ISETP.NE.OR P0, PT, R3, R4, P0 ;  /* 0x000000040300720c */ /* 0x000fda0000705670 */
[----:B------:R-:W-:Y:S05]  /*1ce0*/  @!P0 BRA `(.L_x_55) ;  /* 0x0000000000188947 */ /* 0x000fea0003800000 */
.L_x_56:
[----:B------:R-:W-:-:S04]  /*1cf0*/  FSETP.GT.AND P1, PT, R0, RZ, PT ;  /* 0x000000ff0000720b */ /* 0x000fc80003f24000 */
[----:B------:R-:W-:-:S09]  /*1d00*/  FSEL R0, R0, RZ, !P1 ;  /* 0x000000ff00007208 */ /* 0x000fd20004800000 */
[C---:B------:R-:W-:Y:S01]  /*1d10*/  @P1 IADD3 R17, PT, PT, R3.reuse, 0x1, RZ ;  /* 0x0000000103111810 */ /* 0x040fe20007ffe0ff */
[----:B------:R-:W-:-:S05]  /*1d20*/  VIADD R3, R3, 0x4 ;  /* 0x0000000403037836 */ /* 0x000fca0000000000 */
[----:B------:R-:W-:-:S13]  /*1d30*/  ISETP.NE.AND P0, PT, R3, R4, PT ;  /* 0x000000040300720c */ /* 0x000fda0003f05270 */
[----:B------:R-:W-:Y:S05]  /*1d40*/  @P0 BRA `(.L_x_56) ;  /* 0xfffffffc00e80947 */ /* 0x000fea000383ffff */
.L_x_55:
[----:B------:R-:W-:-:S13]  /*1d50*/  ISETP.NE.AND P0, PT, R9, RZ, PT ;  /* 0x000000ff0900720c */ /* 0x000fda0003f05270 */
[----:B------:R-:W-:Y:S05]  /*1d60*/  @!P0 BRA `(.L_x_44) ;  /* 0x0000000000208947 */ /* 0x000fea0003800000 */
[----:B------:R-:W-:-:S05]  /*1d70*/  UMOV UR4, URZ ;  /* 0x000000ff00047c82 */ /* 0x000fca0008000000 */
.L_x_60:
[----:B------:R-:W-:Y:S01]  /*1d80*/  UIADD3 UR4, UPT, UPT, UR4, 0x1, URZ ;  /* 0x0000000104047890 */ /* 0x000fe2000fffe0ff */
[----:B------:R-:W-:Y:S02]  /*1d90*/  FSETP.GT.AND P1, PT, R0, RZ, PT ;  /* 0x000000ff0000720b */ /* 0x000fe40003f24000 */
[----:B------:R-:W-:Y:S02]  /*1da0*/  IADD3 R4, PT, PT, R4, 0x1, RZ ;  /* 0x0000000104047810 */ /* 0x000fe40007ffe0ff */
[----:B------:R-:W-:Y:S02]  /*1db0*/  FSEL R0, R0, RZ, !P1 ;  /* 0x000000ff00007208 */ /* 0x000fe40004800000 */
[----:B------:R-:W-:Y:S02]  /*1dc0*/  ISETP.NE.AND P0, PT, R9, UR4, PT ;  /* 0x0000000409007c0c */ /* 0x000fe4000bf05270 */
[----:B------:R-:W-:-:S11]  /*1dd0*/  SEL R17, R4, R17, P1 ;  /* 0x0000001104117207 */ /* 0x000fd60000800000 */
[----:B------:R-:W-:Y:S05]  /*1de0*/  @P0 BRA `(.L_x_60) ;  /* 0xfffffffc00e40947 */ /* 0x000fea000383ffff */
.L_x_44:
[----:B------:R-:W-:Y:S01]  /*1df0*/  ISETP.NE.AND P0, PT, R20, R17, PT ;  /* 0x000000111400720c */ /* 0x000fe20003f05270 */
[----:B------:R-:W-:-:S12]  /*1e00*/  BSSY.RECONVERGENT B0, `(.L_x_61) ;  /* 0x0000009000007945 */ /* 0x000fd80003800200 */
[----:B------:R-:W-:Y:S05]  /*1e10*/  @!P0 BRA `(.L_x_62) ;  /* 0x00000000001c8947 */ /* 0x000fea0003800000 */
[----:B------:R-:W0:Y:S01]  /*1e20*/  S2R R0, SR_LANEID ;  /* 0x0000000000007919 */ /* 0x000e220000000000 */
[----:B------:R-:W2:Y:S01]  /*1e30*/  LDC.64 R8, c[0x0][0x3a8] ;  /* 0x0000ea00ff087b82 */ /* 0x000ea20000000a00 */
[----:B------:R-:W-:Y:S02]  /*1e40*/  VOTEU.ANY UR4, UPT, PT ;  /* 0x0000000000047886 */ /* 0x000fe400038e0100 */
[----:B------:R-:W-:Y:S02]  /*1e50*/  UFLO.U32 UR5, UR4 ;  /* 0x00000004000572bd */ /* 0x000fe400080e0000 */
[----:B------:R-:W2:Y:S04]  /*1e60*/  POPC R3, UR4 ;  /* 0x0000000400037d09 */ /* 0x000ea80008000000 */
[----:B0-----:R-:W-:-:S13]  /*1e70*/  ISETP.EQ.U32.AND P0, PT, R0, UR5, PT ;  /* 0x0000000500007c0c */ /* 0x001fda000bf02070 */
[----:B--2---:R0:W-:Y:S02]  /*1e80*/  @P0 REDG.E.ADD.STRONG.GPU desc[UR36][R8.64], R3 ;  /* 0x000000030800098e */ /* 0x0041e4000c12e124 */
.L_x_62:
[----:B------:R-:W-:Y:S05]  /*1e90*/  BSYNC.RECONVERGENT B0 ;  /* 0x0000000000007941 */ /* 0x000fea0003800200 */
.L_x_61:
[----:B------:R2:W-:Y:S01]  /*1ea0*/  STG.E desc[UR36][R10.64], R17 ;  /* 0x000000110a007986 */ /* 0x0005e2000c101924 */
[----:B------:R-:W-:Y:S01]  /*1eb0*/  ISETP.GE.AND P0, PT, R5, R2, PT ;  /* 0x000000020500720c */ /* 0x000fe20003f06270 */
[----:B------:R-:W-:-:S12]  /*1ec0*/  BSSY.RECONVERGENT B6, `(.L_x_63) ;  /* 0x000000d000067945 */ /* 0x000fd80003800200 */
[----:B--2---:R-:W-:Y:S05]  /*1ed0*/  @P0 BRA `(.L_x_64) ;  /* 0x00000000002c0947 */ /* 0x004fea0003800000 */
[----:B0-----:R-:W0:Y:S01]  /*1ee0*/  LDC.64 R2, c[0x0][0x390] ;  /* 0x0000e400ff027b82 */ /* 0x001e220000000a00 */
[----:B------:R-:W-:Y:S01]  /*1ef0*/  MOV R0, 0x8 ;  /* 0x0000000800007802 */ /* 0x000fe20000000f00 */
[----:B------:R-:W2:Y:S01]  /*1f00*/  LDCU.64 UR4, c[0x4][URZ] ;  /* 0x01000000ff0477ac */ /* 0x000ea20008000a00 */
[----:B0-----:R-:W-:-:S06]  /*1f10*/  IMAD.WIDE R2, R5, 0x4, R2 ;  /* 0x0000000405027825 */ /* 0x001fcc00078e0202 */
[----:B------:R-:W3:Y:S01]  /*1f20*/  LDG.E R2, desc[UR36][R2.64] ;  /* 0x0000002402027981 */ /* 0x000ee2000c1e1900 */
[----:B------:R0:W4:Y:S01]  /*1f30*/  LDC.64 R8, c[0x4][R0] ;  /* 0x0100000000087b82 */ /* 0x0001220000000a00 */
[----:B--2---:R-:W-:Y:S01]  /*1f40*/  IMAD.U32 R4, RZ, RZ, UR4 ;  /* 0x00000004ff047e24 */ /* 0x004fe2000f8e00ff */
[----:B------:R-:W-:Y:S01]  /*1f50*/  MOV R5, UR5 ;  /* 0x0000000500057c02 */ /* 0x000fe20008000f00 */
[----:B---34-:R0:W-:Y:S06]  /*1f60*/  STL [R1], R2 ;  /* 0x0000000201007387 */ /* 0x0181ec0000100800 */
[----:B------:R-:W-:-:S07]  /*1f70*/  LEPC R20, `(.L_x_64) ;  /* 0x000000001014794e */ /* 0x000fce0000000000 */
[----:B01----:R-:W-:Y:S05]  /*1f80*/  CALL.ABS.NOINC R8 ;  /* 0x0000000008007343 */ /* 0x003fea0003c00000 */
.L_x_64:
[----:B------:R-:W-:Y:S05]  /*1f90*/  BSYNC.RECONVERGENT B6 ;  /* 0x0000000000067941 */ /* 0x000fea0003800200 */
.L_x_63:
[----:B------:R-:W2:Y:S01]  /*1fa0*/  LDC R2, c[0x3][0x8] ;  /* 0x00c00200ff027b82 */ /* 0x000ea20000000800 */
[----:B0-----:R-:W-:-:S07]  /*1fb0*/  IMAD.MOV.U32 R3, RZ, RZ, 0x1 ;  /* 0x00000001ff037424 */ /* 0x001fce00078e00ff */
[----:B------:R-:W0:Y:S01]  /*1fc0*/  LDC.64 R4, c[0x0][0x390] ;  /* 0x0000e400ff047b82 */ /* 0x000e220000000a00 */
[----:B--2---:R-:W-:Y:S01]  /*1fd0*/  ISETP.GE.AND P0, PT, R2, 0x1, PT ;  /* 0x000000010200780c */ /* 0x004fe20003f06270 */
[----:B0-----:R-:W-:-:S05]  /*1fe0*/  IMAD.WIDE R4, R17, 0x4, R4 ;  /* 0x0000000411047825 */ /* 0x001fca00078e0204 */
[----:B------:R0:W-:Y:S07]  /*1ff0*/  REDG.E.ADD.STRONG.GPU desc[UR36][R4.64+-0x4], R3 ;  /* 0xfffffc030400798e */ /* 0x0001ee000c12e124 */
[----:B------:R-:W-:Y:S05]  /*2000*/  @!P0 EXIT ;  /* 0x000000000000894d */ /* 0x000fea0003800000 */
[C---:B------:R-:W-:Y:S01]  /*2010*/  ISETP.GE.U32.AND P0, PT, R2.reuse, 0x10, PT ;  /* 0x000000100200780c */ /* 0x040fe20003f06070 */
[----:B0-----:R-:W-:Y:S01]  /*2020*/  IMAD.MOV.U32 R3, RZ, RZ, RZ ;  /* 0x000000ffff037224 */ /* 0x001fe200078e00ff */
[----:B------:R-:W-:Y:S02]  /*2030*/  IADD3 R17, PT, PT, R17, -0x1, RZ ;  /* 0xffffffff11117810 */ /* 0x000fe40007ffe0ff */
[----:B------:R-:W-:-:S03]  /*2040*/  LOP3.LUT R14, R2, 0xf, RZ, 0xc0, !PT ;  /* 0x0000000f020e7812 */ /* 0x000fc600078ec0ff */
[----:B------:R-:W-:Y:S01]  /*2050*/  IMAD R0, R17, R2, RZ ;  /* 0x0000000211007224 */ /* 0x000fe200078e02ff */
[----:B------:R-:W-:-:S05]  /*2060*/  ISETP.NE.AND P1, PT, R14, RZ, PT ;  /* 0x000000ff0e00720c */ /* 0x000fca0003f25270 */
[----:B------:R-:W-:Y:S08]  /*2070*/  @!P0 BRA `(.L_x_65) ;  /* 0x0000000000cc8947 */ /* 0x000ff00003800000 */
[----:B------:R-:W0:Y:S01]  /*2080*/  LDC.64 R6, c[0x0][0x380] ;  /* 0x0000e000ff067b82 */ /* 0x000e220000000a00 */
[----:B------:R-:W-:Y:S01]  /*2090*/  LOP3.LUT R3, R2, 0x7ffffff0, RZ, 0xc0, !PT ;  /* 0x7ffffff002037812 */ /* 0x000fe200078ec0ff */
[----:B------:R-:W-:Y:S01]  /*20a0*/  BSSY.RECONVERGENT B0, `(.L_x_65) ;  /* 0x0000030000007945 */ /* 0x000fe20003800200 */
[----:B------:R-:W-:Y:S01]  /*20b0*/  MOV R15, R16 ;  /* 0x00000010000f7202 */ /* 0x000fe20000000f00 */
[----:B-1----:R-:W-:Y:S01]  /*20c0*/  IMAD.MOV.U32 R13, RZ, RZ, R0 ;  /* 0x000000ffff0d7224 */ /* 0x002fe200078e0000 */
[----:B------:R-:W-:-:S03]  /*20d0*/  IADD3 R12, PT, PT, -R3, RZ, RZ ;  /* 0x000000ff030c7210 */ /* 0x000fc60007ffe1ff */
[----:B------:R-:W1:Y:S01]  /*20e0*/  LDC.64 R4, c[0x0][0x398] ;  /* 0x0000e600ff047b82 */ /* 0x000e620000000a00 */
[----:B0-----:R-:W-:-:S05]  /*20f0*/  IADD3 R6, P2, PT, R6, 0x20, RZ ;  /* 0x0000002006067810 */ /* 0x001fca0007f5e0ff */
[----:B------:R-:W-:Y:S01]  /*2100*/  IMAD.X R7, RZ, RZ, R7, P2 ;  /* 0x000000ffff077224 */ /* 0x000fe200010e0607 */
[----:B-1----:R-:W-:-:S04]  /*2110*/  IADD3 R4, P0, PT, R4, 0x20, RZ ;  /* 0x0000002004047810 */ /* 0x002fc80007f1e0ff */
[----:B------:R-:W-:-:S09]  /*2120*/  IADD3.X R5, PT, PT, RZ, R5, RZ, P0, !PT ;  /* 0x00000005ff057210 */ /* 0x000fd200007fe4ff */
.L_x_66:
[----:B------:R-:W-:-:S05]  /*2130*/  IMAD.WIDE R10, R15, 0x4, R6 ;  /* 0x000000040f0a7825 */ /* 0x000fca00078e0206 */
[----:B----4-:R-:W2:Y:S01]  /*2140*/  LDG.E R17, desc[UR36][R10.64+-0x20] ;  /* 0xffffe0240a117981 */ /* 0x010ea2000c1e1900 */
[----:B------:R-:W-:-:S05]  /*2150*/  IMAD.WIDE R8, R13, 0x4, R4 ;  /* 0x000000040d087825 */ /* 0x000fca00078e0204 */
[----:B--2---:R0:W-:Y:S04]  /*2160*/  REDG.E.ADD.F32.FTZ.RN.STRONG.GPU desc[UR36][R8.64+-0x20], R17 ;  /* 0xffffe011080079a6 */ /* 0x0041e8000c12f324 */
[----:B------:R-:W2:Y:S04]  /*2170*/  LDG.E R19, desc[UR36][R10.64+-0x1c] ;  /* 0xffffe4240a137981 */ /* 0x000ea8000c1e1900 */
[----:B--2---:R1:W-:Y:S04]  /*2180*/  REDG.E.ADD.F32.FTZ.RN.STRONG.GPU desc[UR36][R8.64+-0x1c], R19 ;  /* 0xffffe413080079a6 */ /* 0x0043e8000c12f324 */
[----:B------:R-:W2:Y:S04]  /*2190*/  LDG.E R21, desc[UR36][R10.64+-0x18] ;  /* 0xffffe8240a157981 */ /* 0x000ea8000c1e1900 */
[----:B--2---:R2:W-:Y:S04]  /*21a0*/  REDG.E.ADD.F32.FTZ.RN.STRONG.GPU desc[UR36][R8.64+-0x18], R21 ;  /* 0xffffe815080079a6 */ /* 0x0045e8000c12f324 */
[----:B------:R-:W3:Y:S04]  /*21b0*/  LDG.E R23, desc[UR36][R10.64+-0x14] ;  /* 0xffffec240a177981 */ /* 0x000ee8000c1e1900 */
[----:B---3--:R3:W-:Y:S04]  /*21c0*/  REDG.E.ADD.F32.FTZ.RN.STRONG.GPU desc[UR36][R8.64+-0x14], R23 ;  /* 0xffffec17080079a6 */ /* 0x0087e8000c12f324 */
[----:B------:R-:W4:Y:S04]  /*21d0*/  LDG.E R25, desc[UR36][R10.64+-0x10] ;  /* 0xfffff0240a197981 */ /* 0x000f28000c1e1900 */
[----:B----4-:R4:W-:Y:S04]  /*21e0*/  REDG.E.ADD.F32.FTZ.RN.STRONG.GPU desc[UR36][R8.64+-0x10], R25 ;  /* 0xfffff019080079a6 */ /* 0x0109e8000c12f324 */
[----:B------:R-:W5:Y:S04]  /*21f0*/  LDG.E R27, desc[UR36][R10.64+-0xc] ;  /* 0xfffff4240a1b7981 */ /* 0x000f68000c1e1900 */
[----:B-----5:R5:W-:Y:S04]  /*2200*/  REDG.E.ADD.F32.FTZ.RN.STRONG.GPU desc[UR36][R8.64+-0xc], R27 ;  /* 0xfffff41b080079a6 */ /* 0x020be8000c12f324 */
[----:B0-----:R-:W2:Y:S04]  /*2210*/  LDG.E R17, desc[UR36][R10.64+-0x8] ;  /* 0xfffff8240a117981 */ /* 0x001ea8000c1e1900 */
[----:B--2---:R0:W-:Y:S04]  /*2220*/  REDG.E.ADD.F32.FTZ.RN.STRONG.GPU desc[UR36][R8.64+-0x8], R17 ;  /* 0xfffff811080079a6 */ /* 0x0041e8000c12f324 */
[----:B-1----:R-:W2:Y:S04]  /*2230*/  LDG.E R19, desc[UR36][R10.64+-0x4] ;  /* 0xfffffc240a137981 */ /* 0x002ea8000c1e1900 */
[----:B--2---:R1:W-:Y:S04]  /*2240*/  REDG.E.ADD.F32.FTZ.RN.STRONG.GPU desc[UR36][R8.64+-0x4], R19 ;  /* 0xfffffc13080079a6 */ /* 0x0043e8000c12f324 */
[----:B------:R-:W2:Y:S04]  /*2250*/  LDG.E R21, desc[UR36][R10.64] ;  /* 0x000000240a157981 */ /* 0x000ea8000c1e1900 */
[----:B--2---:R2:W-:Y:S04]  /*2260*/  REDG.E.ADD.F32.FTZ.RN.STRONG.GPU desc[UR36][R8.64], R21 ;  /* 0x00000015080079a6 */ /* 0x0045e8000c12f324 */
[----:B---3--:R-:W3:Y:S04]  /*2270*/  LDG.E R23, desc[UR36][R10.64+0x4] ;  /* 0x000004240a177981 */ /* 0x008ee8000c1e1900 */
[----:B---3--:R3:W-:Y:S04]  /*2280*/  REDG.E.ADD.F32.FTZ.RN.STRONG.GPU desc[UR36][R8.64+0x4], R23 ;  /* 0x00000417080079a6 */ /* 0x0087e8000c12f324 */
[----:B----4-:R-:W4:Y:S04]  /*2290*/  LDG.E R25, desc[UR36][R10.64+0x8] ;  /* 0x000008240a197981 */ /* 0x010f28000c1e1900 */
[----:B----4-:R4:W-:Y:S04]  /*22a0*/  REDG.E.ADD.F32.FTZ.RN.STRONG.GPU desc[UR36][R8.64+0x8], R25 ;  /* 0x00000819080079a6 */ /* 0x0109e8000c12f324 */
[----:B-----5:R-:W5:Y:S04]  /*22b0*/  LDG.E R27, desc[UR36][R10.64+0xc] ;  /* 0x00000c240a1b7981 */ /* 0x020f68000c1e1900 */
[----:B-----5:R4:W-:Y:S04]  /*22c0*/  REDG.E.ADD.F32.FTZ.RN.STRONG.GPU desc[UR36][R8.64+0xc], R27 ;  /* 0x00000c1b080079a6 */ /* 0x0209e8000c12f324 */
[----:B0-----:R-:W5:Y:S04]  /*22d0*/  LDG.E R17, desc[UR36][R10.64+0x10] ;  /* 0x000010240a117981 */ /* 0x001f68000c1e1900 */
[----:B-----5:R4:W-:Y:S04]  /*22e0*/  REDG.E.ADD.F32.FTZ.RN.STRONG.GPU desc[UR36][R8.64+0x10], R17 ;  /* 0x00001011080079a6 */ /* 0x0209e8000c12f324 */
[----:B-1----:R-:W5:Y:S04]  /*22f0*/  LDG.E R19, desc[UR36][R10.64+0x14] ;  /* 0x000014240a137981 */ /* 0x002f68000c1e1900 */
[----:B-----5:R4:W-:Y:S04]  /*2300*/  REDG.E.ADD.F32.FTZ.RN.STRONG.GPU desc[UR36][R8.64+0x14], R19 ;  /* 0x00001413080079a6 */ /* 0x0209e8000c12f324 */
[----:B--2---:R-:W2:Y:S01]  /*2310*/  LDG.E R21, desc[UR36][R10.64+0x18] ;  /* 0x000018240a157981 */ /* 0x004ea2000c1e1900 */
[----:B------:R-:W-:-:S05]  /*2320*/  VIADD R12, R12, 0x10 ;  /* 0x000000100c0c7836 */ /* 0x000fca0000000000 */
[----:B------:R-:W-:Y:S01]  /*2330*/  ISETP.NE.AND P0, PT, R12, RZ, PT ;  /* 0x000000ff0c00720c */ /* 0x000fe20003f05270 */
[----:B--2---:R4:W-:Y:S04]  /*2340*/  REDG.E.ADD.F32.FTZ.RN.STRONG.GPU desc[UR36][R8.64+0x18], R21 ;  /* 0x00001815080079a6 */ /* 0x0049e8000c12f324 */
[----:B---3--:R-:W2:Y:S01]  /*2350*/  LDG.E R23, desc[UR36][R10.64+0x1c] ;  /* 0x00001c240a177981 */ /* 0x008ea2000c1e1900 */
[----:B------:R-:W-:Y:S01]  /*2360*/  IADD3 R13, PT, PT, R13, 0x10, RZ ;  /* 0x000000100d0d7810 */ /* 0x000fe20007ffe0ff */
[----:B------:R-:W-:Y:S02]  /*2370*/  VIADD R15, R15, 0x10 ;  /* 0x000000100f0f7836 */ /* 0x000fe40000000000 */
[----:B--2---:R4:W-:Y:S04]  /*2380*/  REDG.E.ADD.F32.FTZ.RN.STRONG.GPU desc[UR36][R8.64+0x1c], R23 ;  /* 0x00001c17080079a6 */ /* 0x0049e8000c12f324 */
[----:B------:R-:W-:Y:S05]  /*2390*/  @P0 BRA `(.L_x_66) ;  /* 0xfffffffc00640947 */ /* 0x000fea000383ffff */
[----:B------:R-:W-:Y:S05]  /*23a0*/  BSYNC.RECONVERGENT B0 ;  /* 0x0000000000007941 */ /* 0x000fea0003800200 */
.L_x_65:
[----:B------:R-:W-:Y:S05]  /*23b0*/  @!P1 EXIT ;  /* 0x000000000000994d */ /* 0x000fea0003800000 */
[----:B------:R-:W-:Y:S02]  /*23c0*/  ISETP.GE.U32.AND P0, PT, R14, 0x8, PT ;  /* 0x000000080e00780c */ /* 0x000fe40003f06070 */
[----:B----4-:R-:W-:-:S04]  /*23d0*/  LOP3.LUT R8, R2, 0x7, RZ, 0xc0, !PT ;  /* 0x0000000702087812 */ /* 0x010fc800078ec0ff */
[----:B------:R-:W-:-:S07]  /*23e0*/  ISETP.NE.AND P1, PT, R8, RZ, PT ;  /* 0x000000ff0800720c */ /* 0x000fce0003f25270 */
[----:B------:R-:W-:Y:S06]  /*23f0*/  @!P0 BRA `(.L_x_67) ;  /* 0x00000000005c8947 */ /* 0x000fec0003800000 */
[----:B------:R-:W0:Y:S01]  /*2400*/  LDC.64 R4, c[0x0][0x380] ;  /* 0x0000e000ff047b82 */ /* 0x000e220000000a00 */
[----:B------:R-:W-:-:S05]  /*2410*/  IADD3 R7, PT, PT, R16, R3, RZ ;  /* 0x0000000310077210 */ /* 0x000fca0007ffe0ff */
[----:B0-----:R-:W-:Y:S02]  /*2420*/  IMAD.WIDE R4, R7, 0x4, R4 ;  /* 0x0000000407047825 */ /* 0x001fe400078e0204 */
[----:B------:R-:W0:Y:S03]  /*2430*/  LDC.64 R6, c[0x0][0x398] ;  /* 0x0000e600ff067b82 */ /* 0x000e260000000a00 */
[----:B------:R-:W2:Y:S01]  /*2440*/  LDG.E R11, desc[UR36][R4.64] ;  /* 0x00000024040b7981 */ /* 0x000ea2000c1e1900 */
[----:B------:R-:W-:-:S04]  /*2450*/  IMAD.IADD R9, R0, 0x1, R3 ;  /* 0x0000000100097824 */ /* 0x000fc800078e0203 */
[----:B0-----:R-:W-:-:S05]  /*2460*/  IMAD.WIDE R6, R9, 0x4, R6 ;  /* 0x0000000409067825 */ /* 0x001fca00078e0206 */
[----:B--2---:R0:W-:Y:S04]  /*2470*/  REDG.E.ADD.F32.FTZ.RN.STRONG.GPU desc[UR36][R6.64], R11 ;  /* 0x0000000b060079a6 */ /* 0x0041e8000c12f324 */
[----:B------:R-:W2:Y:S04]  /*2480*/  LDG.E R9, desc[UR36][R4.64+0x4] ;  /* 0x0000042404097981 */ /* 0x000ea8000c1e1900 */
[----:B--2---:R2:W-:Y:S04]  /*2490*/  REDG.E.ADD.F32.FTZ.RN.STRONG.GPU desc[UR36][R6.64+0x4], R9 ;  /* 0x00000409060079a6 */ /* 0x0045e8000c12f324 */
[----:B-1----:R-:W3:Y:S04]  /*24a0*/  LDG.E R13, desc[UR36][R4.64+0x8] ;  /* 0x00000824040d7981 */ /* 0x002ee8000c1e1900 */
[----:B---3--:R3:W-:Y:S04]  /*24b0*/  REDG.E.ADD.F32.FTZ.RN.STRONG.GPU desc[UR36][R6.64+0x8], R13 ;  /* 0x0000080d060079a6 */ /* 0x0087e8000c12f324 */
[----:B------:R-:W4:Y:S04]  /*24c0*/  LDG.E R15, desc[UR36][R4.64+0xc] ;  /* 0x00000c24040f7981 */ /* 0x000f28000c1e1900 */
[----:B----4-:R3:W-:Y:S04]  /*24d0*/  REDG.E.ADD.F32.FTZ.RN.STRONG.GPU desc[UR36][R6.64+0xc], R15 ;  /* 0x00000c0f060079a6 */ /* 0x0107e8000c12f324 */
[----:B------:R-:W4:Y:S04]  /*24e0*/  LDG.E R17, desc[UR36][R4.64+0x10] ;  /* 0x0000102404117981 */ /* 0x000f28000c1e1900 */
[----:B----4-:R3:W-:Y:S04]  /*24f0*/  REDG.E.ADD.F32.FTZ.RN.STRONG.GPU desc[UR36][R6.64+0x10], R17 ;  /* 0x00001011060079a6 */ /* 0x0107e8000c12f324 */
[----:B------:R-:W4:Y:S04]  /*2500*/  LDG.E R19, desc[UR36][R4.64+0x14] ;  /* 0x0000142404137981 */ /* 0x000f28000c1e1900 */
[----:B----4-:R3:W-:Y:S04]  /*2510*/  REDG.E.ADD.F32.FTZ.RN.STRONG.GPU desc[UR36][R6.64+0x14], R19 ;  /* 0x00001413060079a6 */ /* 0x0107e8000c12f324 */
[----:B0-----:R-:W4:Y:S04]  /*2520*/  LDG.E R11, desc[UR36][R4.64+0x18] ;  /* 0x00001824040b7981 */ /* 0x001f28000c1e1900 */
[----:B----4-:R3:W-:Y:S04]  /*2530*/  REDG.E.ADD.F32.FTZ.RN.STRONG.GPU desc[UR36][R6.64+0x18], R11 ;  /* 0x0000180b060079a6 */ /* 0x0107e8000c12f324 */
[----:B--2---:R-:W2:Y:S01]  /*2540*/  LDG.E R9, desc[UR36][R4.64+0x1c] ;  /* 0x00001c2404097981 */ /* 0x004ea2000c1e1900 */
[----:B------:R-:W-:-:S03]  /*2550*/  IADD3 R3, PT, PT, R3, 0x8, RZ ;  /* 0x0000000803037810 */ /* 0x000fc60007ffe0ff */
[----:B--2---:R3:W-:Y:S04]  /*2560*/  REDG.E.ADD.F32.FTZ.RN.STRONG.GPU desc[UR36][R6.64+0x1c], R9 ;  /* 0x00001c09060079a6 */ /* 0x0047e8000c12f324 */
.L_x_67:
[----:B------:R-:W-:Y:S05]  /*2570*/  @!P1 EXIT ;  /* 0x000000000000994d */ /* 0x000fea0003800000 */
[----:B------:R-:W-:Y:S02]  /*2580*/  ISETP.GE.U32.AND P0, PT, R8, 0x4, PT ;  /* 0x000000040800780c */ /* 0x000fe40003f06070 */
[----:B------:R-:W-:-:S04]  /*2590*/  LOP3.LUT R2, R2, 0x3, RZ, 0xc0, !PT ;  /* 0x0000000302027812 */ /* 0x000fc800078ec0ff */
[----:B------:R-:W-:-:S07]  /*25a0*/  ISETP.NE.AND P1, PT, R2, RZ, PT ;  /* 0x000000ff0200720c */ /* 0x000fce0003f25270 */
[----:B------:R-:W-:Y:S06]  /*25b0*/  @!P0 BRA `(.L_x_68) ;  /* 0x00000000003c8947 */ /* 0x000fec0003800000 */
[----:B------:R-:W0:Y:S01]  /*25c0*/  LDC.64 R4, c[0x0][0x380] ;  /* 0x0000e000ff047b82 */ /* 0x000e220000000a00 */
[----:B---3--:R-:W-:-:S04]  /*25d0*/  IMAD.IADD R7, R16, 0x1, R3 ;  /* 0x0000000110077824 */ /* 0x008fc800078e0203 */
[----:B0-----:R-:W-:-:S03]  /*25e0*/  IMAD.WIDE R6, R7, 0x4, R4 ;  /* 0x0000000407067825 */ /* 0x001fc600078e0204 */
[----:B------:R-:W0:Y:S02]  /*25f0*/  LDC.64 R4, c[0x0][0x398] ;  /* 0x0000e600ff047b82 */ /* 0x000e240000000a00 */
[----:B------:R-:W2:Y:S01]  /*2600*/  LDG.E R9, desc[UR36][R6.64] ;  /* 0x0000002406097981 */ /* 0x000ea2000c1e1900 */
[----:B------:R-:W-:-:S05]  /*2610*/  IADD3 R11, PT, PT, R0, R3, RZ ;  /* 0x00000003000b7210 */ /* 0x000fca0007ffe0ff */
[----:B0-----:R-:W-:-:S05]  /*2620*/  IMAD.WIDE R4, R11, 0x4, R4 ;  /* 0x000000040b047825 */ /* 0x001fca00078e0204 */
[----:B--2---:R0:W-:Y:S04]  /*2630*/  REDG.E.ADD.F32.FTZ.RN.STRONG.GPU desc[UR36][R4.64], R9 ;  /* 0x00000009040079a6 */ /* 0x0041e8000c12f324 */
[----:B------:R-:W2:Y:S04]  /*2640*/  LDG.E R11, desc[UR36][R6.64+0x4] ;  /* 0x00000424060b7981 */ /* 0x000ea8000c1e1900 */
[----:B--2---:R0:W-:Y:S04]  /*2650*/  REDG.E.ADD.F32.FTZ.RN.STRONG.GPU desc[UR36][R4.64+0x4], R11 ;  /* 0x0000040b040079a6 */ /* 0x0041e8000c12f324 */
[----:B-1----:R-:W2:Y:S04]  /*2660*/  LDG.E R13, desc[UR36][R6.64+0x8] ;  /* 0x00000824060d7981 */ /* 0x002ea8000c1e1900 */
[----:B--2---:R0:W-:Y:S04]  /*2670*/  REDG.E.ADD.F32.FTZ.RN.STRONG.GPU desc[UR36][R4.64+0x8], R13 ;  /* 0x0000080d040079a6 */ /* 0x0041e8000c12f324 */
[----:B------:R-:W2:Y:S01]  /*2680*/  LDG.E R15, desc[UR36][R6.64+0xc] ;  /* 0x00000c24060f7981 */ /* 0x000ea2000c1e1900 */
[----:B------:R-:W-:-:S03]  /*2690*/  VIADD R3, R3, 0x4 ;  /* 0x0000000403037836 */ /* 0x000fc60000000000 */
[----:B--2---:R0:W-:Y:S04]  /*26a0*/  REDG.E.ADD.F32.FTZ.RN.STRONG.GPU desc[UR36][R4.64+0xc], R15 ;  /* 0x00000c0f040079a6 */ /* 0x0041e8000c12f324 */
.L_x_68:
[----:B------:R-:W-:Y:S05]  /*26b0*/  @!P1 EXIT ;  /* 0x000000000000994d */ /* 0x000fea0003800000 */
[----:B---3--:R-:W2:Y:S01]  /*26c0*/  LDC.64 R6, c[0x0][0x380] ;  /* 0x0000e000ff067b82 */ /* 0x008ea20000000a00 */
[----:B01----:R-:W-:Y:S01]  /*26d0*/  IMAD.IADD R13, R0, 0x1, R3 ;  /* 0x00000001000d7824 */ /* 0x003fe200078e0203 */
[----:B------:R-:W-:Y:S02]  /*26e0*/  IADD3 R11, PT, PT, R16, R3, RZ ;  /* 0x00000003100b7210 */ /* 0x000fe40007ffe0ff */
[----:B------:R-:W-:-:S04]  /*26f0*/  IADD3 R0, PT, PT, -R2, RZ, RZ ;  /* 0x000000ff02007210 */ /* 0x000fc80007ffe1ff */
[----:B------:R-:W0:Y:S03]  /*2700*/  LDC.64 R8, c[0x0][0x398] ;  /* 0x0000e600ff087b82 */ /* 0x000e260000000a00 */
.L_x_69:
[----:B-12---:R-:W-:-:S06]  /*2710*/  IMAD.WIDE R2, R11, 0x4, R6 ;  /* 0x000000040b027825 */ /* 0x006fcc00078e0206 */
[----:B------:R-:W2:Y:S01]  /*2720*/  LDG.E R3, desc[UR36][R2.64] ;  /* 0x0000002402037981 */ /* 0x000ea2000c1e1900 */
[----:B------:R-:W-:Y:S02]  /*2730*/  VIADD R0, R0, 0x1 ;  /* 0x0000000100007836 */ /* 0x000fe40000000000 */
[----:B0-----:R-:W-:-:S03]  /*2740*/  IMAD.WIDE R4, R13, 0x4, R8 ;  /* 0x000000040d047825 */ /* 0x001fc600078e0208 */
[----:B------:R-:W-:Y:S01]  /*2750*/  ISETP.NE.AND P0, PT, R0, RZ, PT ;  /* 0x000000ff0000720c */ /* 0x000fe20003f05270 */
[----:B------:R-:W-:Y:S01]  /*2760*/  VIADD R13, R13, 0x1 ;  /* 0x000000010d0d7836 */ /* 0x000fe20000000000 */
[----:B------:R-:W-:Y:S01]  /*2770*/  IADD3 R11, PT, PT, R11, 0x1, RZ ;  /* 0x000000010b0b7810 */ /* 0x000fe20007ffe0ff */
[----:B--2---:R1:W-:Y:S10]  /*2780*/  REDG.E.ADD.F32.FTZ.RN.STRONG.GPU desc[UR36][R4.64], R3 ;  /* 0x00000003040079a6 */ /* 0x0043f4000c12f324 */
[----:B------:R-:W-:Y:S05]  /*2790*/  @P0 BRA `(.L_x_69) ;  /* 0xfffffffc00dc0947 */ /* 0x000fea000383ffff */
[----:B------:R-:W-:Y:S05]  /*27a0*/  EXIT ;  /* 0x000000000000794d */ /* 0x000fea0003800000 */
        .weak           $__internal_2_$__cuda_sm20_sqrt_rn_f32_slowpath
        .type           $__internal_2_$__cuda_sm20_sqrt_rn_f32_slowpath,@function
        .size           $__internal_2_$__cuda_sm20_sqrt_rn_f32_slowpath,(.L_x_75 - $__internal_2_$__cuda_sm20_sqrt_rn_f32_slowpath)
$__internal_2_$__cuda_sm20_sqrt_rn_f32_slowpath:
        /* <DEDUP_REMOVED lines=16> */
[----:B------:R-:W-:-:S03]  /*28b0*/  @!P0 MOV R2, R21 ;  /* 0x0000001500028202 */ /* 0x000fc60000000f00 */
[----:B------:R-:W-:-:S04]  /*28c0*/  @P0 FFMA R13, R14, R13, R15 ;  /* 0x0000000d0e0d0223 */ /* 0x000fc8000000000f */
[----:B------:R-:W-:-:S07]  /*28d0*/  @P0 FMUL.FTZ R2, R13, 2.3283064365386962891e-10 ;  /* 0x2f8000000d020820 */ /* 0x000fce0000410000 */
.L_x_70:
[----:B------:R-:W-:Y:S02]  /*28e0*/  HFMA2 R13, -RZ, RZ, 0, 0 ;  /* 0x00000000ff0d7431 */ /* 0x000fe400000001ff */
[----:B------:R-:W-:-:S04]  /*28f0*/  IMAD.MOV.U32 R12, RZ, RZ, R18 ;  /* 0x000000ffff0c7224 */ /* 0x000fc800078e0012 */
[----:B------:R-:W-:Y:S05]  /*2900*/  RET.REL.NODEC R12 `(_Z13step_1_kernelPfS_PiS_S0_S0_) ;  /* 0xffffffd40cbc7950 */ /* 0x000fea0003c3ffff */
.L_x_71:
        /* <DEDUP_REMOVED lines=15> */
.L_x_75:


//--------------------- .nv.global.init           --------------------------
	.section	.nv.global.init,"aw",@progbits
.nv.global.init:
	.type		$str,@object
	.size		$str,(.L_3 - $str)
$str:
        /*0000*/ 	.byte	0x50, 0x50, 0x43, 0x20, 0x50, 0x4f, 0x53, 0x54, 0x3a, 0x20, 0x25, 0x64, 0x0a, 0x00
.L_3:


//--------------------- .nv.shared._Z13step_2_kernelPfS_PiS_ --------------------------
	.section	.nv.shared._Z13step_2_kernelPfS_PiS_,"aw",@nobits
	.sectionflags	@""
	.align	16
	.zero		1024


//--------------------- .nv.shared.reserved.0     --------------------------
	.section	.nv.shared.reserved.0,"aw",@nobits
	.weak		__nv_reservedSMEM_offset_0_alias
	.size		__nv_reservedSMEM_offset_0_alias, 0, 64
	.other		__nv_reservedSMEM_offset_0_alias,@"STO_CUDA_RESERVED_SHARED STV_DEFAULT"
__nv_reservedSMEM_offset_0_alias:
	.zero		0
	.zero		64


//--------------------- .nv.shared._Z13step_1_kernelPfS_PiS_S0_S0_ --------------------------
	.section	.nv.shared._Z13step_1_kernelPfS_PiS_S0_S0_,"aw",@nobits
	.sectionflags	@""
	.align	16
	.zero		1024


//--------------------- .nv.constant0._Z13step_2_kernelPfS_PiS_ --------------------------
	.section	.nv.constant0._Z13step_2_kernelPfS_PiS_,"a",@progbits
	.sectionflags	@""
	.align	4
.nv.constant0._Z13step_2_kernelPfS_PiS_:
	.zero		928


//--------------------- .nv.constant0._Z13step_1_kernelPfS_PiS_S0_S0_ --------------------------
	.section	.nv.constant0._Z13step_1_kernelPfS_PiS_S0_S0_,"a",@progbits
	.sectionflags	@""
	.align	4
.nv.constant0._Z13step_1_kernelPfS_PiS_S0_S0_:
	.zero		944


//--------------------- SYMBOLS --------------------------

	.type		.nv.reservedSmem.offset0,@object
	.size		.nv.reservedSmem.offset0,0x4
	.type		.nv.reservedSmem.cap,@object
	.size		.nv.reservedSmem.cap,0x4
	.type		vprintf,@function
